	.target	sm_90a

	.elftype	@"ET_EXEC"


//--------------------- .note.nv.tkinfo           --------------------------
	.section	.note.nv.tkinfo,"",@"SHT_NOTE"
	.sectionflags	@"SHF_NOTE_NV_TKINFO"
	.tkinfo
        /*0018*/ 	.word	0x00000002
        /*0030*/ 	.string	""
        /*0030*/ 	.string	"ptxas"
        /*0030*/ 	.string	"Cuda compilation tools, release 13.0, V13.0.88"
        /*0030*/ 	.string	"Build cuda_13.0.r13.0/compiler.36424714_0"
        /*0030*/ 	.string	"-v  -suppress-debug-info  -lineinfo  -arch sm_90a "



//--------------------- .note.nv.cuinfo           --------------------------
	.section	.note.nv.cuinfo,"",@"SHT_NOTE"
	.sectionflags	@"SHF_NOTE_NV_CUINFO"
        /*0018*/ 	.short	0x0002
        /*001a*/ 	.short	0x005a
        /*001c*/ 	.short	0x0082
	.zero		2


//--------------------- .nv.info                  --------------------------
	.section	.nv.info,"",@"SHT_CUDA_INFO"
	.align	4


	//----- nvinfo : EIATTR_REGCOUNT
	.align		4
        /*0000*/ 	.byte	0x04, 0x2f
        /*0002*/ 	.short	(.L_1 - .L_0)
	.align		4
.L_0:
        /*0004*/ 	.word	index@(gluon_wgmma)
        /*0008*/ 	.word	0x000000ff


	//----- nvinfo : EIATTR_FRAME_SIZE
	.align		4
.L_1:
        /*000c*/ 	.byte	0x04, 0x11
        /*000e*/ 	.short	(.L_3 - .L_2)
	.align		4
.L_2:
        /*0010*/ 	.word	index@(gluon_wgmma)
        /*0014*/ 	.word	0x00000ac8


	//----- nvinfo : EIATTR_MIN_STACK_SIZE
	.align		4
.L_3:
        /*0018*/ 	.byte	0x04, 0x12
        /*001a*/ 	.short	(.L_5 - .L_4)
	.align		4
.L_4:
        /*001c*/ 	.word	index@(gluon_wgmma)
        /*0020*/ 	.word	0x00000ac8
.L_5:


//--------------------- .nv.compat                --------------------------
	.section	.nv.compat,"",@"SHT_CUDA_COMPAT_INFO"
	.align	4
        /*0000*/ 	.byte	0x02, 0x09, 0x01, 0x00, 0x02, 0x02, 0x04, 0x00, 0x02, 0x05, 0x05, 0x00, 0x03, 0x07, 0x01, 0x01
        /*0010*/ 	.byte	0x02, 0x03, 0x03, 0x00, 0x02, 0x06, 0x01, 0x00, 0x04, 0x0b, 0x08, 0x00, 0x00, 0x00, 0x00, 0x00
        /*0020*/ 	.byte	0x00, 0x00, 0x00, 0x00


//--------------------- .nv.info.gluon_wgmma      --------------------------
	.section	.nv.info.gluon_wgmma,"",@"SHT_CUDA_INFO"
	.sectionflags	@""
	.align	4


	//----- nvinfo : EIATTR_CUDA_API_VERSION
	.align		4
        /*0000*/ 	.byte	0x04, 0x37
        /*0002*/ 	.short	(.L_7 - .L_6)
.L_6:
        /*0004*/ 	.word	0x00000082


	//----- nvinfo : EIATTR_KPARAM_INFO
	.align		4
.L_7:
        /*0008*/ 	.byte	0x04, 0x17
        /*000a*/ 	.short	(.L_9 - .L_8)
.L_8:
        /*000c*/ 	.word	0x00000000
        /*0010*/ 	.short	0x000a
        /*0012*/ 	.short	0x0048
        /*0014*/ 	.byte	0x00, 0xf4, 0x21, 0x00


	//----- nvinfo : EIATTR_KPARAM_INFO
	.align		4
.L_9:
        /*0018*/ 	.byte	0x04, 0x17
        /*001a*/ 	.short	(.L_11 - .L_10)
.L_10:
        /*001c*/ 	.word	0x00000000
        /*0020*/ 	.short	0x0009
        /*0022*/ 	.short	0x0040
        /*0024*/ 	.byte	0x00, 0xf4, 0x21, 0x00


	//----- nvinfo : EIATTR_KPARAM_INFO
	.align		4
.L_11:
        /*0028*/ 	.byte	0x04, 0x17
        /*002a*/ 	.short	(.L_13 - .L_12)
.L_12:
        /*002c*/ 	.word	0x00000000
        /*0030*/ 	.short	0x0008
        /*0032*/ 	.short	0x0038
        /*0034*/ 	.byte	0x00, 0xf0, 0x21, 0x00


	//----- nvinfo : EIATTR_KPARAM_INFO
	.align		4
.L_13:
        /*0038*/ 	.byte	0x04, 0x17
        /*003a*/ 	.short	(.L_15 - .L_14)
.L_14:
        /*003c*/ 	.word	0x00000000
        /*0040*/ 	.short	0x0007
        /*0042*/ 	.short	0x0030
        /*0044*/ 	.byte	0x00, 0xf0, 0x21, 0x00


	//----- nvinfo : EIATTR_KPARAM_INFO
	.align		4
.L_15:
        /*0048*/ 	.byte	0x04, 0x17
        /*004a*/ 	.short	(.L_17 - .L_16)
.L_16:
        /*004c*/ 	.word	0x00000000
        /*0050*/ 	.short	0x0006
        /*0052*/ 	.short	0x0028
        /*0054*/ 	.byte	0x00, 0xf0, 0x21, 0x00


	//----- nvinfo : EIATTR_KPARAM_INFO
	.align		4
.L_17:
        /*0058*/ 	.byte	0x04, 0x17
        /*005a*/ 	.short	(.L_19 - .L_18)
.L_18:
        /*005c*/ 	.word	0x00000000
        /*0060*/ 	.short	0x0005
        /*0062*/ 	.short	0x0020
        /*0064*/ 	.byte	0x00, 0xf0, 0x11, 0x00


	//----- nvinfo : EIATTR_KPARAM_INFO
	.align		4
.L_19:
        /*0068*/ 	.byte	0x04, 0x17
        /*006a*/ 	.short	(.L_21 - .L_20)
.L_20:
        /*006c*/ 	.word	0x00000000
        /*0070*/ 	.short	0x0004
        /*0072*/ 	.short	0x001c
        /*0074*/ 	.byte	0x00, 0xf0, 0x11, 0x00


	//----- nvinfo : EIATTR_KPARAM_INFO
	.align		4
.L_21:
        /*0078*/ 	.byte	0x04, 0x17
        /*007a*/ 	.short	(.L_23 - .L_22)
.L_22:
        /*007c*/ 	.word	0x00000000
        /*0080*/ 	.short	0x0003
        /*0082*/ 	.short	0x0018
        /*0084*/ 	.byte	0x00, 0xf0, 0x11, 0x00


	//----- nvinfo : EIATTR_KPARAM_INFO
	.align		4
.L_23:
        /*0088*/ 	.byte	0x04, 0x17
        /*008a*/ 	.short	(.L_25 - .L_24)
.L_24:
        /*008c*/ 	.word	0x00000000
        /*0090*/ 	.short	0x0002
        /*0092*/ 	.short	0x0010
        /*0094*/ 	.byte	0x00, 0xf4, 0x21, 0x00


	//----- nvinfo : EIATTR_KPARAM_INFO
	.align		4
.L_25:
        /*0098*/ 	.byte	0x04, 0x17
        /*009a*/ 	.short	(.L_27 - .L_26)
.L_26:
        /*009c*/ 	.word	0x00000000
        /*00a0*/ 	.short	0x0001
        /*00a2*/ 	.short	0x0008
        /*00a4*/ 	.byte	0x00, 0xf4, 0x21, 0x00


	//----- nvinfo : EIATTR_KPARAM_INFO
	.align		4
.L_27:
        /*00a8*/ 	.byte	0x04, 0x17
        /*00aa*/ 	.short	(.L_29 - .L_28)
.L_28:
        /*00ac*/ 	.word	0x00000000
        /*00b0*/ 	.short	0x0000
        /*00b2*/ 	.short	0x0000
        /*00b4*/ 	.byte	0x00, 0xf4, 0x21, 0x00


	//----- nvinfo : EIATTR_SPARSE_MMA_MASK
	.align		4
.L_29:
        /*00b8*/ 	.byte	0x03, 0x50
        /*00ba*/ 	.short	0x0000


	//----- nvinfo : EIATTR_MAXREG_COUNT
	.align		4
        /*00bc*/ 	.byte	0x03, 0x1b
        /*00be*/ 	.short	0x00ff


	//----- nvinfo : EIATTR_NUM_BARRIERS
	.align		4
        /*00c0*/ 	.byte	0x02, 0x4c
        /*00c2*/ 	.byte	0x01
	.zero		1


	//----- nvinfo : EIATTR_ANNOTATIONS
	.align		4
        /*00c4*/ 	.byte	0x04, 0x55
        /*00c6*/ 	.short	(.L_31 - .L_30)


	//   ....[0]....
.L_30:
        /*00c8*/ 	.word	0x00000001
        /*00cc*/ 	.byte	0xa0, 0x10, 0x00, 0x00, 0x01, 0x00, 0x00, 0x00, 0xe0, 0x10, 0x00, 0x00, 0x01, 0x00, 0x00, 0x00
        /* <DEDUP_REMOVED lines=1040> */
        /*41dc*/ 	.byte	0x60, 0xc1, 0x00, 0x00, 0x01, 0x00, 0x00, 0x00, 0x70, 0xc1, 0x00, 0x00


	//----- nvinfo : EIATTR_MERCURY_ISA_VERSION
	.align		4
.L_31:
        /*41e8*/ 	.byte	0x03, 0x5f
        /*41ea*/ 	.short	0x0101


	//----- nvinfo : EIATTR_INT_WARP_WIDE_INSTR_OFFSETS
	.align		4
        /*41ec*/ 	.byte	0x04, 0x31
        /*41ee*/ 	.short	(.L_33 - .L_32)


	//   ....[0]....
.L_32:
        /*41f0*/ 	.word	0x00002cf0


	//   ....[1]....
        /*41f4*/ 	.word	0x00002d80


	//   ....[2]....
        /*41f8*/ 	.word	0x00004ca0


	//   ....[3]....
        /*41fc*/ 	.word	0x00004cb0


	//   ....[4]....
        /*4200*/ 	.word	0x00004cc0


	//   ....[5]....
        /*4204*/ 	.word	0x00004cd0


	//   ....[6]....
        /*4208*/ 	.word	0x0000c6c0


	//   ....[7]....
        /*420c*/ 	.word	0x0000c6d0


	//----- nvinfo : EIATTR_COOP_GROUP_MASK_REGIDS
	.align		4
.L_33:
        /*4210*/ 	.byte	0x04, 0x29
        /*4212*/ 	.short	(.L_35 - .L_34)


	//   ....[0]....
.L_34:
        /*4214*/ 	.word	0xffffffff


	//   ....[1]....
        /*4218*/ 	.word	0xffffffff


	//   ....[2]....
        /*421c*/ 	.word	0xffffffff


	//----- nvinfo : EIATTR_COOP_GROUP_INSTR_OFFSETS
	.align		4
.L_35:
        /*4220*/ 	.byte	0x04, 0x28
        /*4222*/ 	.short	(.L_37 - .L_36)


	//   ....[0]....
.L_36:
        /*4224*/ 	.word	0x00000150


	//   ....[1]....
        /*4228*/ 	.word	0x000006f0


	//   ....[2]....
        /*422c*/ 	.word	0x00000cc0


	//----- nvinfo : EIATTR_MBARRIER_INSTR_OFFSETS
	.align		4
.L_37:
        /*4230*/ 	.byte	0x04, 0x39
        /*4232*/ 	.short	(.L_39 - .L_38)


	//   ....[0]....
.L_38:
        /*4234*/ 	.word	0x00002e40
        /*4238*/ 	.word	0x000000ff
        /*423c*/ 	.word	0x00008000
        /*4240*/ 	.short	0x0100
        /*4242*/ 	.byte	0x08
	.zero		1


	//   ....[1]....
        /*4244*/ 	.word	0x00004db0
        /*4248*/ 	.word	0x000000ff
        /*424c*/ 	.word	0x00008000
        /*4250*/ 	.short	0x010a
        /*4252*/ 	.byte	0x08
	.zero		1


	//   ....[2]....
        /*4254*/ 	.word	0x00008240
        /*4258*/ 	.word	0x000000ff
        /*425c*/ 	.word	0x00008000
        /*4260*/ 	.short	0x0108
        /*4262*/ 	.byte	0x08
	.zero		1


	//   ....[3]....
        /*4264*/ 	.word	0x0000c760
        /*4268*/ 	.word	0x000000ff
        /*426c*/ 	.word	0x00008000
        /*4270*/ 	.short	0x010a
        /*4272*/ 	.byte	0x08
	.zero		1


	//----- nvinfo : EIATTR_NUM_MBARRIERS
	.align		4
.L_39:
        /*4274*/ 	.byte	0x03, 0x38
        /*4276*/ 	.short	0x0001


	//----- nvinfo : EIATTR_EXIT_INSTR_OFFSETS
	.align		4
        /*4278*/ 	.byte	0x04, 0x1c
        /*427a*/ 	.short	(.L_41 - .L_40)


	//   ....[0]....
.L_40:
        /*427c*/ 	.word	0x0000c750


	//----- nvinfo : EIATTR_REQNTID
	.align		4
.L_41:
        /*4280*/ 	.byte	0x04, 0x10
        /*4282*/ 	.short	(.L_43 - .L_42)
.L_42:
        /*4284*/ 	.word	0x00000080
        /*4288*/ 	.word	0x00000001
        /*428c*/ 	.word	0x00000001


	//----- nvinfo : EIATTR_CRS_STACK_SIZE
	.align		4
.L_43:
        /*4290*/ 	.byte	0x04, 0x1e
        /*4292*/ 	.short	(.L_45 - .L_44)
.L_44:
        /*4294*/ 	.word	0x00000000


	//----- nvinfo : EIATTR_CBANK_PARAM_SIZE
	.align		4
.L_45:
        /*4298*/ 	.byte	0x03, 0x19
        /*429a*/ 	.short	0x0050


	//----- nvinfo : EIATTR_PARAM_CBANK
	.align		4
        /*429c*/ 	.byte	0x04, 0x0a
        /*429e*/ 	.short	(.L_47 - .L_46)
	.align		4
.L_46:
        /*42a0*/ 	.word	index@(.nv.constant0.gluon_wgmma)
        /*42a4*/ 	.short	0x0210
        /*42a6*/ 	.short	0x0050


	//----- nvinfo : EIATTR_SW_WAR
	.align		4
.L_47:
        /*42a8*/ 	.byte	0x04, 0x36
        /*42aa*/ 	.short	(.L_49 - .L_48)
.L_48:
        /*42ac*/ 	.word	0x00000008
.L_49:


//--------------------- .nv.callgraph             --------------------------
	.section	.nv.callgraph,"",@"SHT_CUDA_CALLGRAPH"
	.align	4
	.sectionentsize	8
	.align		4
        /*0000*/ 	.word	0x00000000
	.align		4
        /*0004*/ 	.word	0xffffffff
	.align		4
        /*0008*/ 	.word	0x00000000
	.align		4
        /*000c*/ 	.word	0xfffffffe
	.align		4
        /*0010*/ 	.word	0x00000000
	.align		4
        /*0014*/ 	.word	0xfffffffd
	.align		4
        /*0018*/ 	.word	0x00000000
	.align		4
        /*001c*/ 	.word	0xfffffffc


//--------------------- .text.gluon_wgmma         --------------------------
	.section	.text.gluon_wgmma,"ax",@progbits
	.align	128
        .global         gluon_wgmma
        .type           gluon_wgmma,@function
        .size           gluon_wgmma,(.L_x_53 - gluon_wgmma)
        .other          gluon_wgmma,@"STO_CUDA_ENTRY STV_DEFAULT"
gluon_wgmma:
.text.gluon_wgmma:
[----:B------:R-:W1:Y:S01]  /*0000*/  LDC R1, c[0x0][0x28] ;  /* 0x00000a00ff017b82 */ /* 0x000e620000000800 */
[----:B------:R-:W2:Y:S07]  /*0010*/  S2R R0, SR_TID.X ;  /* 0x0000000000007919 */ /* 0x000eae0000002100 */
[----:B------:R-:W3:Y:S01]  /*0020*/  S2UR UR4, SR_CgaCtaId ;  /* 0x00000000000479c3 */ /* 0x000ee20000008800 */
[----:B------:R-:W-:Y:S01]  /*0030*/  UMOV UR8, 0x400 ;  /* 0x0000040000087882 */ /* 0x000fe20000000000 */
[----:B------:R-:W-:Y:S01]  /*0040*/  ULDC UR6, c[0x0][0xc] ;  /* 0x0000030000067ab9 */ /* 0x000fe20000000800 */
[----:B------:R-:W-:Y:S01]  /*0050*/  ULDC.64 UR48, c[0x0][0x250] ;  /* 0x0000940000307ab9 */ /* 0x000fe20000000a00 */
[----:B------:R-:W-:Y:S01]  /*0060*/  BSSY B0, `(.L_x_0) ;  /* 0x000001e000007945 */ /* 0x000fe20003800000 */
[----:B-1----:R-:W-:-:S03]  /*0070*/  VIADD R1, R1, 0xfffff538 ;  /* 0xfffff53801017836 */ /* 0x002fc60000000000 */
[----:B------:R-:W1:Y:S08]  /*0080*/  LDC R10, c[0x0][0x230] ;  /* 0x00008c00ff0a7b82 */ /* 0x000e700000000800 */
[----:B------:R-:W-:Y:S08]  /*0090*/  S2UR UR51, SR_CTAID.Y ;  /* 0x00000000003379c3 */ /* 0x000ff00000002600 */
[----:B------:R-:W4:Y:S01]  /*00a0*/  S2UR UR5, SR_CTAID.Z ;  /* 0x00000000000579c3 */ /* 0x000f220000002700 */
[----:B---3--:R-:W-:-:S03]  /*00b0*/  ULEA UR8, UR4, UR8, 0x18 ;  /* 0x0000000804087291 */ /* 0x008fc6000f8ec03f */
[----:B------:R-:W-:Y:S01]  /*00c0*/  ULDC UR4, c[0x0][0x10] ;  /* 0x0000040000047ab9 */ /* 0x000fe20000000800 */
[----:B--2---:R-:W-:-:S03]  /*00d0*/  LOP3.LUT R0, R0, 0x7f, RZ, 0xc0, !PT ;  /* 0x0000007f00007812 */ /* 0x004fc600078ec0ff */
[----:B------:R-:W2:Y:S01]  /*00e0*/  S2UR UR52, SR_CTAID.X ;  /* 0x00000000003479c3 */ /* 0x000ea20000002500 */
[----:B-1----:R-:W-:Y:S01]  /*00f0*/  VIADD R5, R10, 0xffffffff ;  /* 0xffffffff0a057836 */ /* 0x002fe20000000000 */
[C---:B------:R-:W-:Y:S02]  /*0100*/  ISETP.GE.U32.AND P0, PT, R0.reuse, 0x20, PT ;  /* 0x000000200000780c */ /* 0x040fe40003f06070 */
[C---:B------:R-:W-:Y:S02]  /*0110*/  ISETP.NE.U32.AND P2, PT, R0.reuse, RZ, PT ;  /* 0x000000ff0000720c */ /* 0x040fe40003f45070 */
[----:B------:R-:W-:Y:S02]  /*0120*/  LEA R4, R0, UR8, 0x2 ;  /* 0x0000000800047c11 */ /* 0x000fe4000f8e10ff */
[----:B------:R-:W1:Y:S07]  /*0130*/  LDC R6, c[0x0][0x228] ;  /* 0x00008a00ff067b82 */ /* 0x000e6e0000000800 */
[----:B------:R3:W-:Y:S01]  /*0140*/  @!P0 STS [R4], RZ ;  /* 0x000000ff04008388 */ /* 0x0007e20000000800 */
[----:B------:R-:W-:-:S03]  /*0150*/  NOP ;  /* 0x0000000000007918 */ /* 0x000fc60000000000 */
[----:B------:R3:W-:Y:S01]  /*0160*/  @!P2 STS [UR8+0x20], R5 ;  /* 0x00002005ff00a988 */ /* 0x0007e20008000808 */
[----:B----4-:R-:W-:-:S04]  /*0170*/  UIMAD UR4, UR5, UR4, UR51 ;  /* 0x00000004050472a4 */ /* 0x010fc8000f8e0233 */
[----:B--2---:R-:W-:-:S04]  /*0180*/  UIMAD UR4, UR4, UR6, UR52 ;  /* 0x00000006040472a4 */ /* 0x004fc8000f8e0234 */
[----:B------:R-:W-:Y:S01]  /*0190*/  UIMAD UR4, UR4, 0x180, URZ ;  /* 0x00000180040478a4 */ /* 0x000fe2000f8e023f */
[----:B-1----:R-:W-:-:S03]  /*01a0*/  VIADD R6, R6, 0xffffffff ;  /* 0xffffffff06067836 */ /* 0x002fc60000000000 */
[----:B------:R-:W-:-:S04]  /*01b0*/  UIADD3 UR16, UP0, UR4, UR48, URZ ;  /* 0x0000003004107290 */ /* 0x000fc8000ff1e03f */
[----:B------:R-:W-:Y:S01]  /*01c0*/  ULEA.HI.X.SX32 UR17, UR4, UR49, 0x1, UP0 ;  /* 0x0000003104117291 */ /* 0x000fe200080f0e3f */
[----:B---3--:R-:W-:Y:S11]  /*01d0*/  @P2 BRA `(.L_x_1) ;  /* 0x0000000000182947 */ /* 0x008ff60003800000 */
[----:B------:R-:W1:Y:S01]  /*01e0*/  LDS R0, [UR8+0x8] ;  /* 0x00000808ff007984 */ /* 0x000e620008000800 */
[----:B------:R-:W2:Y:S01]  /*01f0*/  LDC.64 R8, c[0x0][0x210] ;  /* 0x00008400ff087b82 */ /* 0x000ea20000000a00 */
[----:B------:R-:W-:Y:S02]  /*0200*/  IMAD.MOV.U32 R3, RZ, RZ, 0x70 ;  /* 0x00000070ff037424 */ /* 0x000fe400078e00ff */
[----:B--2---:R2:W-:Y:S03]  /*0210*/  STS.64 [UR8], R8 ;  /* 0x00000008ff007988 */ /* 0x0045e60008000a08 */
[----:B-1----:R-:W-:-:S05]  /*0220*/  LOP3.LUT R0, R0, 0x10, R3, 0xd8, !PT ;  /* 0x0000001000007812 */ /* 0x002fca00078ed803 */
[----:B------:R2:W-:Y:S02]  /*0230*/  STS [UR8+0x8], R0 ;  /* 0x00000800ff007988 */ /* 0x0005e40008000808 */
.L_x_1:
[----:B------:R-:W-:Y:S05]  /*0240*/  BSYNC B0 ;  /* 0x0000000000007941 */ /* 0x000fea0003800000 */
.L_x_0:
[----:B------:R-:W-:Y:S04]  /*0250*/  BSSY B0, `(.L_x_2) ;  /* 0x000000a000007945 */ /* 0x000fe80003800000 */
[----:B------:R-:W-:Y:S05]  /*0260*/  @P2 BRA `(.L_x_3) ;  /* 0x0000000000202947 */ /* 0x000fea0003800000 */
[----:B--2---:R-:W1:Y:S01]  /*0270*/  LDS R0, [UR8+0x34] ;  /* 0x00003408ff007984 */ /* 0x004e620008000800 */
[----:B------:R-:W-:Y:S02]  /*0280*/  IMAD.MOV.U32 R3, RZ, RZ, 0x3f000000 ;  /* 0x3f000000ff037424 */ /* 0x000fe400078e00ff */
[----:B------:R-:W-:Y:S01]  /*0290*/  @!P2 IMAD.MOV.U32 R2, RZ, RZ, 0xff ;  /* 0x000000ffff02a424 */ /* 0x000fe200078e00ff */
[----:B------:R-:W2:Y:S02]  /*02a0*/  @!P2 LDS R7, [UR8+0x38] ;  /* 0x00003808ff07a984 */ /* 0x000ea40008000800 */
[----:B-1----:R-:W-:Y:S02]  /*02b0*/  LOP3.LUT R0, R0, 0xff000000, R3, 0xb8, !PT ;  /* 0xff00000000007812 */ /* 0x002fe400078eb803 */
[----:B--2---:R-:W-:-:S03]  /*02c0*/  @!P2 LOP3.LUT R2, R7, 0xff, R2, 0xb8, !PT ;  /* 0x000000ff0702a812 */ /* 0x004fc600078eb802 */
[----:B------:R1:W-:Y:S04]  /*02d0*/  STS [UR8+0x34], R0 ;  /* 0x00003400ff007988 */ /* 0x0003e80008000808 */
[----:B------:R1:W-:Y:S02]  /*02e0*/  @!P2 STS [UR8+0x38], R2 ;  /* 0x00003802ff00a988 */ /* 0x0003e40008000808 */
.L_x_3:
[----:B------:R-:W-:Y:S05]  /*02f0*/  BSYNC B0 ;  /* 0x0000000000007941 */ /* 0x000fea0003800000 */
.L_x_2:
[----:B------:R-:W-:Y:S04]  /*0300*/  BSSY B0, `(.L_x_4) ;  /* 0x000000a000007945 */ /* 0x000fe80003800000 */
[----:B------:R-:W-:Y:S05]  /*0310*/  @P2 BRA `(.L_x_5) ;  /* 0x0000000000202947 */ /* 0x000fea0003800000 */
[----:B-12---:R-:W1:Y:S01]  /*0320*/  LDS R0, [UR8+0x1c] ;  /* 0x00001c08ff007984 */ /* 0x006e620008000800 */
[----:B------:R-:W2:Y:S03]  /*0330*/  LDC.64 R8, c[0x0][0x238] ;  /* 0x00008e00ff087b82 */ /* 0x000ea60000000a00 */
[----:B------:R3:W-:Y:S01]  /*0340*/  STS [UR8+0x24], R6 ;  /* 0x00002406ff007988 */ /* 0x0007e20008000808 */
[--C-:B--2---:R-:W-:Y:S02]  /*0350*/  SHF.R.U32.HI R3, RZ, 0x4, R9.reuse ;  /* 0x00000004ff037819 */ /* 0x104fe40000011609 */
[----:B------:R-:W-:-:S05]  /*0360*/  SHF.R.U64 R2, R8, 0x4, R9 ;  /* 0x0000000408027819 */ /* 0x000fca0000001209 */
[----:B------:R3:W-:Y:S01]  /*0370*/  STS [UR8+0xc], R2 ;  /* 0x00000c02ff007988 */ /* 0x0007e20008000808 */
[----:B-1----:R-:W-:-:S05]  /*0380*/  LOP3.LUT R0, R0, 0xf, R3, 0xb8, !PT ;  /* 0x0000000f00007812 */ /* 0x002fca00078eb803 */
[----:B------:R3:W-:Y:S02]  /*0390*/  STS [UR8+0x1c], R0 ;  /* 0x00001c00ff007988 */ /* 0x0007e40008000808 */
.L_x_5:
[----:B------:R-:W-:Y:S05]  /*03a0*/  BSYNC B0 ;  /* 0x0000000000007941 */ /* 0x000fea0003800000 */
.L_x_4:
[----:B------:R-:W-:Y:S04]  /*03b0*/  BSSY B1, `(.L_x_6) ;  /* 0x000001e000017945 */ /* 0x000fe80003800000 */
[----:B------:R-:W-:Y:S01]  /*03c0*/  BSSY B0, `(.L_x_7) ;  /* 0x0000019000007945 */ /* 0x000fe20003800000 */
[----:B-123--:R-:W-:-:S03]  /*03d0*/  IMAD.MOV.U32 R0, RZ, RZ, RZ ;  /* 0x000000ffff007224 */ /* 0x00efc600078e00ff */
[----:B------:R-:W-:Y:S05]  /*03e0*/  @P2 BRA `(.L_x_8) ;  /* 0x00000000001c2947 */ /* 0x000fea0003800000 */
[----:B------:R-:W1:Y:S02]  /*03f0*/  LDS R2, [UR8+0x34] ;  /* 0x00003408ff027984 */ /* 0x000e640008000800 */
[----:B-1----:R-:W-:-:S05]  /*0400*/  LOP3.LUT R2, R2, 0x7, RZ, 0xb8, !PT ;  /* 0x0000000702027812 */ /* 0x002fca00078eb8ff */
[----:B------:R1:W-:Y:S01]  /*0410*/  STS [UR8+0x34], R2 ;  /* 0x00003402ff007988 */ /* 0x0003e20008000808 */
[----:B------:R-:W-:Y:S05]  /*0420*/  @P2 BRA `(.L_x_9) ;  /* 0x00000000001c2947 */ /* 0x000fea0003800000 */
[----:B-1----:R-:W1:Y:S02]  /*0430*/  LDS R2, [UR8+0x34] ;  /* 0x00003408ff027984 */ /* 0x002e640008000800 */
[----:B-1----:R-:W-:-:S05]  /*0440*/  LOP3.LUT R2, R2, 0x38, RZ, 0xb8, !PT ;  /* 0x0000003802027812 */ /* 0x002fca00078eb8ff */
[----:B------:R1:W-:Y:S02]  /*0450*/  STS [UR8+0x34], R2 ;  /* 0x00003402ff007988 */ /* 0x0003e40008000808 */
.L_x_8:
[----:B------:R-:W-:Y:S05]  /*0460*/  @P2 BRA `(.L_x_10) ;  /* 0x00000000001c2947 */ /* 0x000fea0003800000 */
[----:B-1----:R-:W1:Y:S02]  /*0470*/  LDS R2, [UR8+0x8] ;  /* 0x00000808ff027984 */ /* 0x002e640008000800 */
[----:B-1----:R-:W-:-:S05]  /*0480*/  LOP3.LUT R2, R2, 0x780, RZ, 0xb8, !PT ;  /* 0x0000078002027812 */ /* 0x002fca00078eb8ff */
[----:B------:R2:W-:Y:S02]  /*0490*/  STS [UR8+0x8], R2 ;  /* 0x00000802ff007988 */ /* 0x0005e40008000808 */
.L_x_9:
[----:B------:R-:W-:Y:S05]  /*04a0*/  @P2 BRA `(.L_x_11) ;  /* 0x0000000000282947 */ /* 0x000fea0003800000 */
[----:B-12---:R-:W1:Y:S02]  /*04b0*/  LDS R2, [UR8+0x8] ;  /* 0x00000808ff027984 */ /* 0x006e640008000800 */
[----:B-1----:R-:W-:-:S05]  /*04c0*/  LOP3.LUT R2, R2, 0x1800, RZ, 0xb8, !PT ;  /* 0x0000180002027812 */ /* 0x002fca00078eb8ff */
[----:B------:R2:W-:Y:S02]  /*04d0*/  STS [UR8+0x8], R2 ;  /* 0x00000802ff007988 */ /* 0x0005e40008000808 */
.L_x_10:
[----:B------:R-:W-:Y:S05]  /*04e0*/  @P2 BREAK B0 ;  /* 0x0000000000002942 */ /* 0x000fea0003800000 */
[----:B------:R-:W-:Y:S05]  /*04f0*/  @P2 BRA `(.L_x_12) ;  /* 0x0000000000242947 */ /* 0x000fea0003800000 */
[----:B------:R-:W3:Y:S01]  /*0500*/  LDS R3, [UR8+0x8] ;  /* 0x00000808ff037984 */ /* 0x000ee20008000800 */
[----:B-12---:R-:W-:-:S05]  /*0510*/  IMAD.MOV.U32 R2, RZ, RZ, 0x6000 ;  /* 0x00006000ff027424 */ /* 0x006fca00078e00ff */
[----:B---3--:R-:W-:-:S04]  /*0520*/  LOP3.LUT R2, R3, 0x4000, R2, 0xd8, !PT ;  /* 0x0000400003027812 */ /* 0x008fc800078ed802 */
[----:B------:R-:W-:-:S05]  /*0530*/  LOP3.LUT R2, R2, 0x400000, RZ, 0xb8, !PT ;  /* 0x0040000002027812 */ /* 0x000fca00078eb8ff */
[----:B------:R3:W-:Y:S02]  /*0540*/  STS [UR8+0x8], R2 ;  /* 0x00000802ff007988 */ /* 0x0007e40008000808 */
.L_x_11:
[----:B------:R-:W-:Y:S05]  /*0550*/  BSYNC B0 ;  /* 0x0000000000007941 */ /* 0x000fea0003800000 */
.L_x_7:
[----:B-123--:R-:W1:Y:S02]  /*0560*/  @!P2 LDS R2, [UR8+0x8] ;  /* 0x00000808ff02a984 */ /* 0x00ee640008000800 */
[----:B-1----:R-:W-:-:S05]  /*0570*/  @!P2 LOP3.LUT R2, R2, 0x8000, RZ, 0xb8, !PT ;  /* 0x000080000202a812 */ /* 0x002fca00078eb8ff */
[----:B------:R3:W-:Y:S02]  /*0580*/  @!P2 STS [UR8+0x8], R2 ;  /* 0x00000802ff00a988 */ /* 0x0007e40008000808 */
.L_x_12:
[----:B------:R-:W-:Y:S05]  /*0590*/  BSYNC B1 ;  /* 0x0000000000017941 */ /* 0x000fea0003800000 */
.L_x_6:
[----:B------:R-:W-:Y:S05]  /*05a0*/  WARPSYNC.ALL ;  /* 0x0000000000007948 */ /* 0x000fea0003800000 */
[----:B------:R-:W-:Y:S05]  /*05b0*/  @P0 BRA `(.L_x_13) ;  /* 0x0000000000280947 */ /* 0x000fea0003800000 */
[----:B-123--:R-:W1:Y:S01]  /*05c0*/  S2R R2, SR_LANEID ;  /* 0x0000000000027919 */ /* 0x00ee620000000000 */
[----:B------:R-:W-:Y:S05]  /*05d0*/  WARPSYNC.ALL ;  /* 0x0000000000007948 */ /* 0x000fea0003800000 */
[----:B-1----:R-:W-:-:S05]  /*05e0*/  IMAD.SHL.U32 R7, R2, 0x4, RZ ;  /* 0x0000000402077824 */ /* 0x002fca00078e00ff */
[----:B------:R-:W1:Y:S01]  /*05f0*/  LDS R9, [R7+UR8] ;  /* 0x0000000807097984 */ /* 0x000e620008000800 */
[----:B------:R-:W-:-:S05]  /*0600*/  IADD3 R2, P1, R7, UR16, RZ ;  /* 0x0000001007027c10 */ /* 0x000fca000ff3e0ff */
[----:B------:R-:W-:-:S05]  /*0610*/  IMAD.X R3, RZ, RZ, UR17, P1 ;  /* 0x00000011ff037e24 */ /* 0x000fca00088e06ff */
[----:B-1----:R4:W5:Y:S01]  /*0620*/  ATOMG.E.EXCH.STRONG.GPU PT, RZ, [R2], R9 ;  /* 0x0000000902ff73a8 */ /* 0x00296200041ee100 */
[----:B------:R-:W-:-:S04]  /*0630*/  DEPBAR {5,4,3,2,1,0} ;  /* 0x0000003f0000791a */ /* 0x000fc80000000000 */
[----:B------:R4:W-:Y:S01]  /*0640*/  UTMACCTL.IV [UR16] ;  /* 0x00000000100079b9 */ /* 0x0009e20008000000 */
[----:B------:R-:W-:Y:S01]  /*0650*/  NOP ;  /* 0x0000000000007918 */ /* 0x000fe20000000000 */
.L_x_13:
[----:B------:R-:W-:Y:S05]  /*0660*/  @P0 BRA `(.L_x_14) ;  /* 0x00000000000c0947 */ /* 0x000fea0003800000 */
[----:B------:R0:W-:Y:S01]  /*0670*/  UTMACMDFLUSH ;  /* 0x00000000000079b7 */ /* 0x0001e20000000000 */
[----:B------:R-:W-:Y:S05]  /*0680*/  @P0 BRA `(.L_x_14) ;  /* 0x0000000000040947 */ /* 0x000fea0003800000 */
[----:B------:R-:W-:-:S04]  /*0690*/  DEPBAR.LE SB0, 0x0 ;  /* 0x000080000000791a */ /* 0x000fc80000000000 */
.L_x_14:
[----:B------:R-:W-:Y:S05]  /*06a0*/  WARPSYNC.ALL ;  /* 0x0000000000007948 */ /* 0x000fea0003800000 */
[----:B-----5:R-:W-:Y:S06]  /*06b0*/  BAR.SYNC.DEFER_BLOCKING 0x0 ;  /* 0x0000000000007b1d */ /* 0x020fec0000010000 */
[----:B------:R-:W-:Y:S02]  /*06c0*/  BSSY B1, `(.L_x_15) ;  /* 0x000000b000017945 */ /* 0x000fe40003800000 */
[----:B------:R-:W-:Y:S06]  /*06d0*/  BAR.SYNC.DEFER_BLOCKING 0x0 ;  /* 0x0000000000007b1d */ /* 0x000fec0000010000 */
[----:B------:R1:W-:Y:S01]  /*06e0*/  @!P0 STS [R4], RZ ;  /* 0x000000ff04008388 */ /* 0x0003e20000000800 */
[----:B------:R-:W-:Y:S01]  /*06f0*/  NOP ;  /* 0x0000000000007918 */ /* 0x000fe20000000000 */
[----:B------:R-:W-:Y:S05]  /*0700*/  @P2 BRA `(.L_x_16) ;  /* 0x0000000000182947 */ /* 0x000fea0003800000 */
[----:B-1234-:R-:W1:Y:S01]  /*0710*/  LDS R2, [UR8+0x8] ;  /* 0x00000808ff027984 */ /* 0x01ee620008000800 */
[----:B------:R-:W2:Y:S01]  /*0720*/  LDC.64 R8, c[0x0][0x218] ;  /* 0x00008600ff087b82 */ /* 0x000ea20000000a00 */
[----:B------:R-:W-:Y:S02]  /*0730*/  IMAD.MOV.U32 R3, RZ, RZ, 0x70 ;  /* 0x00000070ff037424 */ /* 0x000fe400078e00ff */
[----:B--2---:R2:W-:Y:S03]  /*0740*/  STS.64 [UR8], R8 ;  /* 0x00000008ff007988 */ /* 0x0045e60008000a08 */
[----:B-1----:R-:W-:-:S05]  /*0750*/  LOP3.LUT R2, R2, 0x10, R3, 0xd8, !PT ;  /* 0x0000001002027812 */ /* 0x002fca00078ed803 */
[----:B------:R2:W-:Y:S02]  /*0760*/  STS [UR8+0x8], R2 ;  /* 0x00000802ff007988 */ /* 0x0005e40008000808 */
.L_x_16:
[----:B----4-:R-:W-:Y:S05]  /*0770*/  BSYNC B1 ;  /* 0x0000000000017941 */ /* 0x010fea0003800000 */
.L_x_15:
[----:B------:R-:W-:Y:S04]  /*0780*/  BSSY B2, `(.L_x_17) ;  /* 0x000000f000027945 */ /* 0x000fe80003800000 */
[----:B------:R-:W-:Y:S04]  /*0790*/  BSSY B1, `(.L_x_18) ;  /* 0x000000c000017945 */ /* 0x000fe80003800000 */
[----:B------:R-:W-:Y:S05]  /*07a0*/  @P2 BRA `(.L_x_19) ;  /* 0x0000000000282947 */ /* 0x000fea0003800000 */
[----:B-123--:R-:W1:Y:S01]  /*07b0*/  LDS R2, [UR8+0x34] ;  /* 0x00003408ff027984 */ /* 0x00ee620008000800 */
[----:B------:R-:W-:Y:S01]  /*07c0*/  IMAD.MOV.U32 R3, RZ, RZ, 0x3f000000 ;  /* 0x3f000000ff037424 */ /* 0x000fe200078e00ff */
[----:B------:R-:W-:Y:S05]  /*07d0*/  @P2 BREAK B1 ;  /* 0x0000000000012942 */ /* 0x000fea0003800000 */
[----:B-1----:R-:W-:-:S05]  /*07e0*/  LOP3.LUT R2, R2, 0xff000000, R3, 0xb8, !PT ;  /* 0xff00000002027812 */ /* 0x002fca00078eb803 */
[----:B------:R1:W-:Y:S01]  /*07f0*/  STS [UR8+0x34], R2 ;  /* 0x00003402ff007988 */ /* 0x0003e20008000808 */
[----:B------:R-:W-:Y:S05]  /*0800*/  @P2 BRA `(.L_x_20) ;  /* 0x0000000000182947 */ /* 0x000fea0003800000 */
[----:B-1----:R-:W1:Y:S01]  /*0810*/  LDS R2, [UR8+0x38] ;  /* 0x00003808ff027984 */ /* 0x002e620008000800 */
[----:B------:R-:W-:-:S05]  /*0820*/  IMAD.MOV.U32 R3, RZ, RZ, 0xff ;  /* 0x000000ffff037424 */ /* 0x000fca00078e00ff */
[----:B-1----:R-:W-:-:S05]  /*0830*/  LOP3.LUT R2, R2, 0xff, R3, 0xb8, !PT ;  /* 0x000000ff02027812 */ /* 0x002fca00078eb803 */
[----:B------:R4:W-:Y:S02]  /*0840*/  STS [UR8+0x38], R2 ;  /* 0x00003802ff007988 */ /* 0x0009e40008000808 */
.L_x_19:
[----:B------:R-:W-:Y:S05]  /*0850*/  BSYNC B1 ;  /* 0x0000000000017941 */ /* 0x000fea0003800000 */
.L_x_18:
[----:B------:R1:W-:Y:S02]  /*0860*/  @!P2 STS [UR8+0x20], R5 ;  /* 0x00002005ff00a988 */ /* 0x0003e40008000808 */
.L_x_20:
[----:B------:R-:W-:Y:S05]  /*0870*/  BSYNC B2 ;  /* 0x0000000000027941 */ /* 0x000fea0003800000 */
.L_x_17:
[----:B------:R-:W-:Y:S05]  /*0880*/  WARPSYNC.ALL ;  /* 0x0000000000007948 */ /* 0x000fea0003800000 */
[----:B-1----:R-:W1:Y:S01]  /*0890*/  LDC R5, c[0x0][0x22c] ;  /* 0x00008b00ff057b82 */ /* 0x002e620000000800 */
[----:B------:R-:W-:Y:S01]  /*08a0*/  BSSY B2, `(.L_x_21) ;  /* 0x000000b000027945 */ /* 0x000fe20003800000 */
[----:B-1----:R-:W-:-:S03]  /*08b0*/  VIADD R5, R5, 0xffffffff ;  /* 0xffffffff05057836 */ /* 0x002fc60000000000 */
[----:B------:R-:W-:Y:S05]  /*08c0*/  @P2 BRA `(.L_x_22) ;  /* 0x0000000000202947 */ /* 0x000fea0003800000 */
[----:B--234-:R-:W1:Y:S01]  /*08d0*/  LDS R2, [UR8+0x1c] ;  /* 0x00001c08ff027984 */ /* 0x01ce620008000800 */
[----:B------:R-:W2:Y:S03]  /*08e0*/  LDC.64 R8, c[0x0][0x240] ;  /* 0x00009000ff087b82 */ /* 0x000ea60000000a00 */
[----:B------:R3:W-:Y:S01]  /*08f0*/  STS [UR8+0x24], R5 ;  /* 0x00002405ff007988 */ /* 0x0007e20008000808 */
[--C-:B--2---:R-:W-:Y:S02]  /*0900*/  SHF.R.U32.HI R7, RZ, 0x4, R9.reuse ;  /* 0x00000004ff077819 */ /* 0x104fe40000011609 */
[----:B------:R-:W-:-:S05]  /*0910*/  SHF.R.U64 R3, R8, 0x4, R9 ;  /* 0x0000000408037819 */ /* 0x000fca0000001209 */
[----:B------:R3:W-:Y:S01]  /*0920*/  STS [UR8+0xc], R3 ;  /* 0x00000c03ff007988 */ /* 0x0007e20008000808 */
[----:B-1----:R-:W-:-:S05]  /*0930*/  LOP3.LUT R2, R2, 0xf, R7, 0xb8, !PT ;  /* 0x0000000f02027812 */ /* 0x002fca00078eb807 */
[----:B------:R3:W-:Y:S02]  /*0940*/  STS [UR8+0x1c], R2 ;  /* 0x00001c02ff007988 */ /* 0x0007e40008000808 */
.L_x_22:
[----:B------:R-:W-:Y:S05]  /*0950*/  BSYNC B2 ;  /* 0x0000000000027941 */ /* 0x000fea0003800000 */
.L_x_21:
[----:B------:R-:W-:Y:S04]  /*0960*/  BSSY B3, `(.L_x_23) ;  /* 0x000001d000037945 */ /* 0x000fe80003800000 */
[----:B------:R-:W-:Y:S04]  /*0970*/  BSSY B2, `(.L_x_24) ;  /* 0x0000018000027945 */ /* 0x000fe80003800000 */
[----:B------:R-:W-:Y:S05]  /*0980*/  @P2 BRA `(.L_x_25) ;  /* 0x00000000001c2947 */ /* 0x000fea0003800000 */
[----:B--234-:R-:W1:Y:S02]  /*0990*/  LDS R2, [UR8+0x34] ;  /* 0x00003408ff027984 */ /* 0x01ce640008000800 */
[----:B-1----:R-:W-:-:S05]  /*09a0*/  LOP3.LUT R2, R2, 0x7, RZ, 0xb8, !PT ;  /* 0x0000000702027812 */ /* 0x002fca00078eb8ff */
[----:B------:R1:W-:Y:S01]  /*09b0*/  STS [UR8+0x34], R2 ;  /* 0x00003402ff007988 */ /* 0x0003e20008000808 */
[----:B------:R-:W-:Y:S05]  /*09c0*/  @P2 BRA `(.L_x_26) ;  /* 0x00000000001c2947 */ /* 0x000fea0003800000 */
[----:B-1----:R-:W1:Y:S02]  /*09d0*/  LDS R2, [UR8+0x34] ;  /* 0x00003408ff027984 */ /* 0x002e640008000800 */
[----:B-1----:R-:W-:-:S05]  /*09e0*/  LOP3.LUT R2, R2, 0x38, RZ, 0xb8, !PT ;  /* 0x0000003802027812 */ /* 0x002fca00078eb8ff */
[----:B------:R1:W-:Y:S02]  /*09f0*/  STS [UR8+0x34], R2 ;  /* 0x00003402ff007988 */ /* 0x0003e40008000808 */
.L_x_25:
[----:B------:R-:W-:Y:S05]  /*0a00*/  @P2 BRA `(.L_x_27) ;  /* 0x00000000001c2947 */ /* 0x000fea0003800000 */
[----:B-1234-:R-:W1:Y:S02]  /*0a10*/  LDS R2, [UR8+0x8] ;  /* 0x00000808ff027984 */ /* 0x01ee640008000800 */
[----:B-1----:R-:W-:-:S05]  /*0a20*/  LOP3.LUT R2, R2, 0x780, RZ, 0xb8, !PT ;  /* 0x0000078002027812 */ /* 0x002fca00078eb8ff */
[----:B------:R2:W-:Y:S02]  /*0a30*/  STS [UR8+0x8], R2 ;  /* 0x00000802ff007988 */ /* 0x0005e40008000808 */
.L_x_26:
[----:B------:R-:W-:Y:S05]  /*0a40*/  @P2 BRA `(.L_x_28) ;  /* 0x0000000000282947 */ /* 0x000fea0003800000 */
[----:B-12---:R-:W1:Y:S02]  /*0a50*/  LDS R2, [UR8+0x8] ;  /* 0x00000808ff027984 */ /* 0x006e640008000800 */
[----:B-1----:R-:W-:-:S05]  /*0a60*/  LOP3.LUT R2, R2, 0x1800, RZ, 0xb8, !PT ;  /* 0x0000180002027812 */ /* 0x002fca00078eb8ff */
[----:B------:R1:W-:Y:S02]  /*0a70*/  STS [UR8+0x8], R2 ;  /* 0x00000802ff007988 */ /* 0x0003e40008000808 */
.L_x_27:
[----:B------:R-:W-:Y:S05]  /*0a80*/  @P2 BREAK B2 ;  /* 0x0000000000022942 */ /* 0x000fea0003800000 */
[----:B------:R-:W-:Y:S05]  /*0a90*/  @P2 BRA `(.L_x_29) ;  /* 0x0000000000242947 */ /* 0x000fea0003800000 */
[----:B-1234-:R-:W1:Y:S01]  /*0aa0*/  LDS R2, [UR8+0x8] ;  /* 0x00000808ff027984 */ /* 0x01ee620008000800 */
[----:B------:R-:W-:-:S05]  /*0ab0*/  IMAD.MOV.U32 R3, RZ, RZ, 0x6000 ;  /* 0x00006000ff037424 */ /* 0x000fca00078e00ff */
[----:B-1----:R-:W-:-:S04]  /*0ac0*/  LOP3.LUT R2, R2, 0x4000, R3, 0xd8, !PT ;  /* 0x0000400002027812 */ /* 0x002fc800078ed803 */
[----:B------:R-:W-:-:S05]  /*0ad0*/  LOP3.LUT R2, R2, 0x400000, RZ, 0xb8, !PT ;  /* 0x0040000002027812 */ /* 0x000fca00078eb8ff */
[----:B------:R3:W-:Y:S02]  /*0ae0*/  STS [UR8+0x8], R2 ;  /* 0x00000802ff007988 */ /* 0x0007e40008000808 */
.L_x_28:
[----:B------:R-:W-:Y:S05]  /*0af0*/  BSYNC B2 ;  /* 0x0000000000027941 */ /* 0x000fea0003800000 */
.L_x_24:
[----:B-123--:R-:W1:Y:S02]  /*0b00*/  @!P2 LDS R2, [UR8+0x8] ;  /* 0x00000808ff02a984 */ /* 0x00ee640008000800 */
[----:B-1----:R-:W-:-:S05]  /*0b10*/  @!P2 LOP3.LUT R2, R2, 0x8000, RZ, 0xb8, !PT ;  /* 0x000080000202a812 */ /* 0x002fca00078eb8ff */
[----:B------:R1:W-:Y:S02]  /*0b20*/  @!P2 STS [UR8+0x8], R2 ;  /* 0x00000802ff00a988 */ /* 0x0003e40008000808 */
.L_x_29:
[----:B------:R-:W-:Y:S05]  /*0b30*/  BSYNC B3 ;  /* 0x0000000000037941 */ /* 0x000fea0003800000 */
.L_x_23:
[----:B------:R-:W-:Y:S05]  /*0b40*/  WARPSYNC.ALL ;  /* 0x0000000000007948 */ /* 0x000fea0003800000 */
[----:B------:R-:W-:-:S04]  /*0b50*/  UIADD3 UR19, UR4, 0x80, URZ ;  /* 0x0000008004137890 */ /* 0x000fc8000fffe03f */
[----:B------:R-:W-:-:S04]  /*0b60*/  UIADD3 UR18, UP0, UR19, UR48, URZ ;  /* 0x0000003013127290 */ /* 0x000fc8000ff1e03f */
[----:B------:R-:W-:Y:S01]  /*0b70*/  ULEA.HI.X.SX32 UR19, UR19, UR49, 0x1, UP0 ;  /* 0x0000003113137291 */ /* 0x000fe200080f0e3f */
[----:B------:R-:W-:Y:S11]  /*0b80*/  @P0 BRA `(.L_x_30) ;  /* 0x0000000000280947 */ /* 0x000ff60003800000 */
[----:B-1234-:R-:W1:Y:S01]  /*0b90*/  S2R R2, SR_LANEID ;  /* 0x0000000000027919 */ /* 0x01ee620000000000 */
        /* <DEDUP_REMOVED lines=9> */
.L_x_30:
[----:B------:R-:W-:Y:S05]  /*0c30*/  @P0 BRA `(.L_x_31) ;  /* 0x00000000000c0947 */ /* 0x000fea0003800000 */
[----:B------:R0:W-:Y:S01]  /*0c40*/  UTMACMDFLUSH ;  /* 0x00000000000079b7 */ /* 0x0001e20000000000 */
[----:B------:R-:W-:Y:S05]  /*0c50*/  @P0 BRA `(.L_x_31) ;  /* 0x0000000000040947 */ /* 0x000fea0003800000 */
[----:B------:R-:W-:-:S04]  /*0c60*/  DEPBAR.LE SB0, 0x0 ;  /* 0x000080000000791a */ /* 0x000fc80000000000 */
.L_x_31:
        /* <DEDUP_REMOVED lines=13> */
.L_x_33:
[----:B-1----:R-:W-:Y:S05]  /*0d40*/  BSYNC B3 ;  /* 0x0000000000037941 */ /* 0x002fea0003800000 */
.L_x_32:
[----:B------:R-:W-:Y:S04]  /*0d50*/  BSSY B3, `(.L_x_34) ;  /* 0x0000033000037945 */ /* 0x000fe80003800000 */
[----:B------:R-:W-:Y:S04]  /*0d60*/  BSSY B4, `(.L_x_35) ;  /* 0x000002e000047945 */ /* 0x000fe80003800000 */
[----:B------:R-:W-:Y:S05]  /*0d70*/  @P2 BRA `(.L_x_36) ;  /* 0x0000000000242947 */ /* 0x000fea0003800000 */
[----:B--234-:R-:W1:Y:S01]  /*0d80*/  LDS R2, [UR8+0x34] ;  /* 0x00003408ff027984 */ /* 0x01ce620008000800 */
[----:B------:R-:W-:-:S05]  /*0d90*/  IMAD.MOV.U32 R3, RZ, RZ, 0x7f000000 ;  /* 0x7f000000ff037424 */ /* 0x000fca00078e00ff */
[----:B-1----:R-:W-:-:S05]  /*0da0*/  LOP3.LUT R2, R2, 0xff000000, R3, 0xb8, !PT ;  /* 0xff00000002027812 */ /* 0x002fca00078eb803 */
[----:B------:R1:W-:Y:S01]  /*0db0*/  STS [UR8+0x34], R2 ;  /* 0x00003402ff007988 */ /* 0x0003e20008000808 */
[----:B------:R-:W-:Y:S05]  /*0dc0*/  @P2 BRA `(.L_x_37) ;  /* 0x0000000000182947 */ /* 0x000fea0003800000 */
[----:B-1----:R-:W1:Y:S01]  /*0dd0*/  LDS R2, [UR8+0x38] ;  /* 0x00003808ff027984 */ /* 0x002e620008000800 */
[----:B------:R-:W-:-:S05]  /*0de0*/  IMAD.MOV.U32 R3, RZ, RZ, 0xff ;  /* 0x000000ffff037424 */ /* 0x000fca00078e00ff */
[----:B-1----:R-:W-:-:S05]  /*0df0*/  LOP3.LUT R2, R2, 0xff, R3, 0xb8, !PT ;  /* 0x000000ff02027812 */ /* 0x002fca00078eb803 */
[----:B------:R1:W-:Y:S02]  /*0e00*/  STS [UR8+0x38], R2 ;  /* 0x00003802ff007988 */ /* 0x0003e40008000808 */
.L_x_36:
[----:B------:R-:W-:Y:S05]  /*0e10*/  @P2 BRA `(.L_x_38) ;  /* 0x00000000000c2947 */ /* 0x000fea0003800000 */
[----:B------:R1:W-:Y:S02]  /*0e20*/  STS [UR8+0x20], R5 ;  /* 0x00002005ff007988 */ /* 0x0003e40008000808 */
.L_x_37:
[----:B------:R-:W-:Y:S05]  /*0e30*/  @P2 BRA `(.L_x_39) ;  /* 0x0000000000242947 */ /* 0x000fea0003800000 */
[----:B------:R1:W-:Y:S02]  /*0e40*/  STS [UR8+0x24], R6 ;  /* 0x00002406ff007988 */ /* 0x0003e40008000808 */
.L_x_38:
[----:B------:R-:W-:Y:S05]  /*0e50*/  @P2 BRA `(.L_x_40) ;  /* 0x00000000002c2947 */ /* 0x000fea0003800000 */
[----:B-1234-:R-:W1:Y:S01]  /*0e60*/  LDS R2, [UR8+0x1c] ;  /* 0x00001c08ff027984 */ /* 0x01ee620008000800 */
[----:B------:R-:W2:Y:S02]  /*0e70*/  LDC.64 R6, c[0x0][0x248] ;  /* 0x00009200ff067b82 */ /* 0x000ea40000000a00 */
[--C-:B--2---:R-:W-:Y:S02]  /*0e80*/  SHF.R.U32.HI R5, RZ, 0x4, R7.reuse ;  /* 0x00000004ff057819 */ /* 0x104fe40000011607 */
[----:B------:R-:W-:-:S05]  /*0e90*/  SHF.R.U64 R3, R6, 0x4, R7 ;  /* 0x0000000406037819 */ /* 0x000fca0000001207 */
[----:B------:R2:W-:Y:S01]  /*0ea0*/  STS [UR8+0xc], R3 ;  /* 0x00000c03ff007988 */ /* 0x0005e20008000808 */
[----:B-1----:R-:W-:-:S05]  /*0eb0*/  LOP3.LUT R2, R2, 0xf, R5, 0xb8, !PT ;  /* 0x0000000f02027812 */ /* 0x002fca00078eb805 */
[----:B------:R2:W-:Y:S02]  /*0ec0*/  STS [UR8+0x1c], R2 ;  /* 0x00001c02ff007988 */ /* 0x0005e40008000808 */
.L_x_39:
[----:B------:R-:W-:Y:S05]  /*0ed0*/  @P2 BRA `(.L_x_41) ;  /* 0x00000000001c2947 */ /* 0x000fea0003800000 */
[----:B-1234-:R-:W1:Y:S02]  /*0ee0*/  LDS R2, [UR8+0x34] ;  /* 0x00003408ff027984 */ /* 0x01ee640008000800 */
[----:B-1----:R-:W-:-:S05]  /*0ef0*/  LOP3.LUT R2, R2, 0x7, RZ, 0xb8, !PT ;  /* 0x0000000702027812 */ /* 0x002fca00078eb8ff */
[----:B------:R1:W-:Y:S02]  /*0f00*/  STS [UR8+0x34], R2 ;  /* 0x00003402ff007988 */ /* 0x0003e40008000808 */
.L_x_40:
[----:B------:R-:W-:Y:S05]  /*0f10*/  @P2 BRA `(.L_x_42) ;  /* 0x00000000001c2947 */ /* 0x000fea0003800000 */
[----:B-1234-:R-:W1:Y:S02]  /*0f20*/  LDS R2, [UR8+0x34] ;  /* 0x00003408ff027984 */ /* 0x01ee640008000800 */
[----:B-1----:R-:W-:-:S05]  /*0f30*/  LOP3.LUT R2, R2, 0x38, RZ, 0xb8, !PT ;  /* 0x0000003802027812 */ /* 0x002fca00078eb8ff */
[----:B------:R1:W-:Y:S02]  /*0f40*/  STS [UR8+0x34], R2 ;  /* 0x00003402ff007988 */ /* 0x0003e40008000808 */
.L_x_41:
[----:B------:R-:W-:Y:S05]  /*0f50*/  @P2 BRA `(.L_x_43) ;  /* 0x00000000001c2947 */ /* 0x000fea0003800000 */
[----:B-1234-:R-:W1:Y:S02]  /*0f60*/  LDS R2, [UR8+0x8] ;  /* 0x00000808ff027984 */ /* 0x01ee640008000800 */
[----:B-1----:R-:W-:-:S05]  /*0f70*/  LOP3.LUT R2, R2, 0x780, RZ, 0xb8, !PT ;  /* 0x0000078002027812 */ /* 0x002fca00078eb8ff */
[----:B------:R1:W-:Y:S02]  /*0f80*/  STS [UR8+0x8], R2 ;  /* 0x00000802ff007988 */ /* 0x0003e40008000808 */
.L_x_42:
[----:B------:R-:W-:Y:S05]  /*0f90*/  @P2 BRA `(.L_x_44) ;  /* 0x0000000000282947 */ /* 0x000fea0003800000 */
[----:B-1234-:R-:W1:Y:S02]  /*0fa0*/  LDS R2, [UR8+0x8] ;  /* 0x00000808ff027984 */ /* 0x01ee640008000800 */
[----:B-1----:R-:W-:-:S05]  /*0fb0*/  LOP3.LUT R2, R2, 0x1800, RZ, 0xb8, !PT ;  /* 0x0000180002027812 */ /* 0x002fca00078eb8ff */
[----:B------:R1:W-:Y:S02]  /*0fc0*/  STS [UR8+0x8], R2 ;  /* 0x00000802ff007988 */ /* 0x0003e40008000808 */
.L_x_43:
[----:B------:R-:W-:Y:S05]  /*0fd0*/  @P2 BREAK B4 ;  /* 0x0000000000042942 */ /* 0x000fea0003800000 */
[----:B------:R-:W-:Y:S05]  /*0fe0*/  @P2 BRA `(.L_x_45) ;  /* 0x0000000000242947 */ /* 0x000fea0003800000 */
[----:B-1234-:R-:W1:Y:S01]  /*0ff0*/  LDS R2, [UR8+0x8] ;  /* 0x00000808ff027984 */ /* 0x01ee620008000800 */
[----:B------:R-:W-:-:S05]  /*1000*/  IMAD.MOV.U32 R3, RZ, RZ, 0x6000 ;  /* 0x00006000ff037424 */ /* 0x000fca00078e00ff */
[----:B-1----:R-:W-:-:S04]  /*1010*/  LOP3.LUT R2, R2, 0x6000, R3, 0xd8, !PT ;  /* 0x0000600002027812 */ /* 0x002fc800078ed803 */
[----:B------:R-:W-:-:S05]  /*1020*/  LOP3.LUT R2, R2, 0x400000, RZ, 0xb8, !PT ;  /* 0x0040000002027812 */ /* 0x000fca00078eb8ff */
[----:B------:R1:W-:Y:S02]  /*1030*/  STS [UR8+0x8], R2 ;  /* 0x00000802ff007988 */ /* 0x0003e40008000808 */
.L_x_44:
[----:B------:R-:W-:Y:S05]  /*1040*/  BSYNC B4 ;  /* 0x0000000000047941 */ /* 0x000fea0003800000 */
.L_x_35:
[----:B-1234-:R-:W1:Y:S02]  /*1050*/  @!P2 LDS R2, [UR8+0x8] ;  /* 0x00000808ff02a984 */ /* 0x01ee640008000800 */
[----:B-1----:R-:W-:-:S05]  /*1060*/  @!P2 LOP3.LUT R2, R2, 0x8000, RZ, 0xb8, !PT ;  /* 0x000080000202a812 */ /* 0x002fca00078eb8ff */
[----:B------:R1:W-:Y:S02]  /*1070*/  @!P2 STS [UR8+0x8], R2 ;  /* 0x00000802ff00a988 */ /* 0x0003e40008000808 */
.L_x_45:
[----:B------:R-:W-:Y:S05]  /*1080*/  BSYNC B3 ;  /* 0x0000000000037941 */ /* 0x000fea0003800000 */
.L_x_34:
[----:B------:R-:W-:Y:S05]  /*1090*/  WARPSYNC.ALL ;  /* 0x0000000000007948 */ /* 0x000fea0003800000 */
[----:B------:R1:W-:Y:S01]  /*10a0*/  STL [R1+0x400], RZ ;  /* 0x000400ff01007387 */ /* 0x0003e20000100800 */
[----:B------:R-:W-:Y:S01]  /*10b0*/  UIADD3 UR4, UR4, 0x100, URZ ;  /* 0x0000010004047890 */ /* 0x000fe2000fffe03f */
[----:B------:R-:W-:Y:S02]  /*10c0*/  ISETP.GE.AND P1, PT, R10, 0x1, PT ;  /* 0x000000010a00780c */ /* 0x000fe40003f26270 */
[----:B------:R-:W-:Y:S01]  /*10d0*/  CS2R R24, SRZ ;  /* 0x0000000000187805 */ /* 0x000fe2000001ff00 */
[----:B------:R1:W-:Y:S01]  /*10e0*/  STL [R1+0x404], RZ ;  /* 0x000404ff01007387 */ /* 0x0003e20000100800 */
[----:B------:R-:W-:Y:S01]  /*10f0*/  UIADD3 UR48, UP0, UR4, UR48, URZ ;  /* 0x0000003004307290 */ /* 0x000fe2000ff1e03f */
[----:B------:R-:W-:-:S02]  /*1100*/  CS2R R26, SRZ ;  /* 0x00000000001a7805 */ /* 0x000fc4000001ff00 */
[----:B------:R-:W-:Y:S01]  /*1110*/  CS2R R28, SRZ ;  /* 0x00000000001c7805 */ /* 0x000fe2000001ff00 */
[----:B------:R1:W-:Y:S01]  /*1120*/  STL [R1+0x408], RZ ;  /* 0x000408ff01007387 */ /* 0x0003e20000100800 */
[----:B------:R-:W-:Y:S01]  /*1130*/  ULEA.HI.X.SX32 UR49, UR4, UR49, 0x1, UP0 ;  /* 0x0000003104317291 */ /* 0x000fe200080f0e3f */
[----:B------:R-:W-:Y:S02]  /*1140*/  CS2R R30, SRZ ;  /* 0x00000000001e7805 */ /* 0x000fe4000001ff00 */
[----:B------:R-:W-:Y:S01]  /*1150*/  CS2R R32, SRZ ;  /* 0x0000000000207805 */ /* 0x000fe2000001ff00 */
[----:B------:R1:W-:Y:S01]  /*1160*/  STL [R1+0x40c], RZ ;  /* 0x00040cff01007387 */ /* 0x0003e20000100800 */
[----:B------:R-:W-:Y:S02]  /*1170*/  CS2R R34, SRZ ;  /* 0x0000000000227805 */ /* 0x000fe4000001ff00 */
[----:B------:R-:W-:Y:S02]  /*1180*/  CS2R R36, SRZ ;  /* 0x0000000000247805 */ /* 0x000fe4000001ff00 */
[----:B------:R-:W-:Y:S01]  /*1190*/  CS2R R38, SRZ ;  /* 0x0000000000267805 */ /* 0x000fe2000001ff00 */
[----:B------:R1:W-:Y:S01]  /*11a0*/  STL [R1+0x410], RZ ;  /* 0x000410ff01007387 */ /* 0x0003e20000100800 */
[----:B------:R-:W-:-:S02]  /*11b0*/  CS2R R40, SRZ ;  /* 0x0000000000287805 */ /* 0x000fc4000001ff00 */
        /* <DEDUP_REMOVED lines=44> */
[----:B------:R-:W-:Y:S01]  /*1480*/  CS2R R108, SRZ ;  /* 0x00000000006c7805 */ /* 0x000fe2000001ff00 */
[----:B------:R1:W-:Y:S04]  /*1490*/  STL [R1+0x440], RZ ;  /* 0x000440ff01007387 */ /* 0x0003e80000100800 */
        /* <DEDUP_REMOVED lines=239> */
[----:B------:R1:W-:Y:S04]  /*2390*/  STL [R1], RZ ;  /* 0x000000ff01007387 */ /* 0x0003e80000100800 */
        /* <DEDUP_REMOVED lines=126> */
[----:B------:R1:W-:Y:S01]  /*2b80*/  STL [R1+0x1fc], RZ ;  /* 0x0001fcff01007387 */ /* 0x0003e20000100800 */
[----:B------:R-:W-:Y:S05]  /*2b90*/  @P0 BRA `(.L_x_46) ;  /* 0x0000000000280947 */ /* 0x000fea0003800000 */
[----:B-1234-:R-:W1:Y:S01]  /*2ba0*/  S2R R2, SR_LANEID ;  /* 0x0000000000027919 */ /* 0x01ee620000000000 */
[----:B------:R-:W-:Y:S05]  /*2bb0*/  WARPSYNC.ALL ;  /* 0x0000000000007948 */ /* 0x000fea0003800000 */
[----:B-1----:R-:W-:-:S05]  /*2bc0*/  IMAD.SHL.U32 R2, R2, 0x4, RZ ;  /* 0x0000000402027824 */ /* 0x002fca00078e00ff */
[----:B------:R1:W2:Y:S02]  /*2bd0*/  LDS R4, [R2+UR8] ;  /* 0x0000000802047984 */ /* 0x0002a40008000800 */
[----:B-1----:R-:W-:-:S05]  /*2be0*/  IADD3 R2, P3, R2, UR48, RZ ;  /* 0x0000003002027c10 */ /* 0x002fca000ff7e0ff */
[----:B------:R-:W-:-:S05]  /*2bf0*/  IMAD.X R3, RZ, RZ, UR49, P3 ;  /* 0x00000031ff037e24 */ /* 0x000fca00098e06ff */
[----:B--2---:R1:W5:Y:S01]  /*2c00*/  ATOMG.E.EXCH.STRONG.GPU PT, RZ, [R2], R4 ;  /* 0x0000000402ff73a8 */ /* 0x00436200041ee100 */
[----:B------:R-:W-:-:S04]  /*2c10*/  DEPBAR {5,4,3,2,1,0} ;  /* 0x0000003f0000791a */ /* 0x000fc80000000000 */
[----:B------:R1:W-:Y:S01]  /*2c20*/  UTMACCTL.IV [UR48] ;  /* 0x00000000300079b9 */ /* 0x0003e20008000000 */
[----:B------:R-:W-:Y:S01]  /*2c30*/  NOP ;  /* 0x0000000000007918 */ /* 0x000fe20000000000 */
.L_x_46:
[----:B------:R-:W-:Y:S05]  /*2c40*/  @P0 BRA `(.L_x_47) ;  /* 0x00000000000c0947 */ /* 0x000fea0003800000 */
[----:B------:R0:W-:Y:S01]  /*2c50*/  UTMACMDFLUSH ;  /* 0x00000000000079b7 */ /* 0x0001e20000000000 */
[----:B------:R-:W-:Y:S05]  /*2c60*/  @P0 BRA `(.L_x_47) ;  /* 0x0000000000040947 */ /* 0x000fea0003800000 */
[----:B------:R-:W-:-:S04]  /*2c70*/  DEPBAR.LE SB0, 0x0 ;  /* 0x000080000000791a */ /* 0x000fc80000000000 */
.L_x_47:
[----:B------:R-:W-:Y:S05]  /*2c80*/  WARPSYNC.ALL ;  /* 0x0000000000007948 */ /* 0x000fea0003800000 */
[----:B-----5:R-:W-:Y:S01]  /*2c90*/  BAR.SYNC.DEFER_BLOCKING 0x0 ;  /* 0x0000000000007b1d */ /* 0x020fe20000010000 */
[----:B------:R-:W-:Y:S01]  /*2ca0*/  USHF.L.U32 UR23, UR51, 0x8, URZ ;  /* 0x0000000833177899 */ /* 0x000fe2000800063f */
[----:B------:R-:W-:Y:S01]  /*2cb0*/  CS2R R110, SRZ ;  /* 0x00000000006e7805 */ /* 0x000fe2000001ff00 */
[----:B------:R-:W-:Y:S01]  /*2cc0*/  USHF.L.U32 UR11, UR52, 0x8, URZ ;  /* 0x00000008340b7899 */ /* 0x000fe2000800063f */
[----:B------:R-:W-:Y:S02]  /*2cd0*/  CS2R R112, SRZ ;  /* 0x0000000000707805 */ /* 0x000fe4000001ff00 */
[----:B------:R-:W-:Y:S01]  /*2ce0*/  CS2R R114, SRZ ;  /* 0x0000000000727805 */ /* 0x000fe2000001ff00 */
[----:B------:R-:W-:Y:S01]  /*2cf0*/  VOTEU.ALL UP0, P2 ;  /* 0x00000000003f7886 */ /* 0x000fe20001000000 */
[----:B------:R-:W-:Y:S01]  /*2d00*/  UMOV UR4, 0x1 ;  /* 0x0000000100047882 */ /* 0x000fe20000000000 */
[----:B------:R-:W-:-:S02]  /*2d10*/  CS2R R116, SRZ ;  /* 0x0000000000747805 */ /* 0x000fc4000001ff00 */
[----:B------:R-:W-:Y:S02]  /*2d20*/  CS2R R118, SRZ ;  /* 0x0000000000767805 */ /* 0x000fe4000001ff00 */
[----:B------:R-:W-:Y:S01]  /*2d30*/  CS2R R120, SRZ ;  /* 0x0000000000787805 */ /* 0x000fe2000001ff00 */
[----:B------:R-:W-:-:S04]  /*2d40*/  @!UP0 UIADD3 UR4, -UR4, 0x100000, URZ ;  /* 0x0010000004048890 */ /* 0x000fc8000fffe13f */
[----:B------:R-:W-:Y:S02]  /*2d50*/  @!UP0 USHF.L.U32 UR5, UR4, 0xb, URZ ;  /* 0x0000000b04058899 */ /* 0x000fe4000800063f */
[----:B------:R-:W-:Y:S01]  /*2d60*/  @!UP0 USHF.L.U32 UR4, UR4, 0x1, URZ ;  /* 0x0000000104048899 */ /* 0x000fe2000800063f */
[----:B------:R-:W-:Y:S01]  /*2d70*/  CS2R R122, SRZ ;  /* 0x00000000007a7805 */ /* 0x000fe2000001ff00 */
[----:B------:R-:W-:Y:S01]  /*2d80*/  VOTEU.ALL UP0, P2 ;  /* 0x00000000003f7886 */ /* 0x000fe20001000000 */
[----:B------:R-:W-:Y:S02]  /*2d90*/  CS2R R124, SRZ ;  /* 0x00000000007c7805 */ /* 0x000fe4000001ff00 */
[----:B------:R-:W-:Y:S02]  /*2da0*/  CS2R R126, SRZ ;  /* 0x00000000007e7805 */ /* 0x000fe4000001ff00 */
[----:B------:R-:W-:Y:S02]  /*2db0*/  CS2R R128, SRZ ;  /* 0x0000000000807805 */ /* 0x000fe4000001ff00 */
[----:B------:R-:W-:-:S02]  /*2dc0*/  CS2R R130, SRZ ;  /* 0x0000000000827805 */ /* 0x000fc4000001ff00 */
[----:B------:R-:W-:Y:S02]  /*2dd0*/  CS2R R132, SRZ ;  /* 0x0000000000847805 */ /* 0x000fe4000001ff00 */
[----:B------:R-:W-:Y:S02]  /*2de0*/  CS2R R134, SRZ ;  /* 0x0000000000867805 */ /* 0x000fe4000001ff00 */
[----:B------:R-:W-:Y:S02]  /*2df0*/  CS2R R136, SRZ ;  /* 0x0000000000887805 */ /* 0x000fe4000001ff00 */
[----:B------:R-:W-:Y:S02]  /*2e00*/  CS2R R138, SRZ ;  /* 0x00000000008a7805 */ /* 0x000fe4000001ff00 */
[----:B------:R-:W-:Y:S02]  /*2e10*/  CS2R R140, SRZ ;  /* 0x00000000008c7805 */ /* 0x000fe4000001ff00 */
[----:B------:R-:W-:Y:S01]  /*2e20*/  CS2R R142, SRZ ;  /* 0x00000000008e7805 */ /* 0x000fe2000001ff00 */
[----:B------:R-:W2:Y:S02]  /*2e30*/  FENCE.VIEW.ASYNC.S ;  /* 0x00000000000073c6 */ /* 0x000ea40000000000 */
[----:B--2---:R2:W1:Y:S01]  /*2e40*/  @!UP0 SYNCS.EXCH.64 URZ, [UR8+0x8000], UR4 ;  /* 0x00800004083f85b2 */ /* 0x0044620008000100 */
[----:B------:R-:W-:-:S02]  /*2e50*/  CS2R R144, SRZ ;  /* 0x0000000000907805 */ /* 0x000fc4000001ff00 */
[----:B------:R-:W-:Y:S02]  /*2e60*/  CS2R R146, SRZ ;  /* 0x0000000000927805 */ /* 0x000fe4000001ff00 */
[----:B------:R-:W-:Y:S02]  /*2e70*/  CS2R R148, SRZ ;  /* 0x0000000000947805 */ /* 0x000fe4000001ff00 */
[----:B------:R-:W-:Y:S01]  /*2e80*/  CS2R R150, SRZ ;  /* 0x0000000000967805 */ /* 0x000fe2000001ff00 */
[----:B------:R-:W-:Y:S06]  /*2e90*/  @!P1 BRA `(.L_x_48) ;  /* 0x0000004800f89947 */ /* 0x000fec0003800000 */
[----:B------:R1:W-:Y:S01]  /*2ea0*/  STL [R1+0x400], RZ ;  /* 0x000400ff01007387 */ /* 0x0003e20000100800 */
[----:B------:R-:W-:Y:S01]  /*2eb0*/  USHF.R.U32.HI UR50, URZ, 0x4, UR8 ;  /* 0x000000043f327899 */ /* 0x000fe20008011608 */
[----:B------:R-:W-:Y:S01]  /*2ec0*/  CS2R R24, SRZ ;  /* 0x0000000000187805 */ /* 0x000fe2000001ff00 */
[----:B--2---:R-:W-:Y:S01]  /*2ed0*/  UIADD3 UR4, UR8, 0x4000, URZ ;  /* 0x0000400008047890 */ /* 0x004fe2000fffe03f */
[----:B------:R2:W-:Y:S01]  /*2ee0*/  STL [R1+0x404], RZ ;  /* 0x000404ff01007387 */ /* 0x0005e20000100800 */
[----:B------:R-:W-:Y:S01]  /*2ef0*/  USGXT.U32 UR50, UR50, 0xe ;  /* 0x0000000e3232789a */ /* 0x000fe20008000000 */
[----:B------:R-:W-:Y:S01]  /*2f00*/  CS2R R26, SRZ ;  /* 0x00000000001a7805 */ /* 0x000fe2000001ff00 */
[----:B------:R-:W-:Y:S01]  /*2f10*/  USHF.R.U32.HI UR4, URZ, 0x4, UR4 ;  /* 0x000000043f047899 */ /* 0x000fe20008011604 */
[----:B------:R2:W-:Y:S01]  /*2f20*/  STL [R1+0x408], RZ ;  /* 0x000408ff01007387 */ /* 0x0005e20000100800 */
[----:B------:R-:W-:Y:S01]  /*2f30*/  UIADD3 UR12, UP0, UR50, 0x2, URZ ;  /* 0x00000002320c7890 */ /* 0x000fe2000ff1e03f */
[----:B------:R-:W-:Y:S01]  /*2f40*/  CS2R R28, SRZ ;  /* 0x00000000001c7805 */ /* 0x000fe2000001ff00 */
[----:B------:R-:W-:Y:S01]  /*2f50*/  USGXT.U32 UR4, UR4, 0xe ;  /* 0x0000000e0404789a */ /* 0x000fe20008000000 */
[----:B------:R2:W-:Y:S01]  /*2f60*/  STL [R1+0x40c], RZ ;  /* 0x00040cff01007387 */ /* 0x0005e20000100800 */
[----:B------:R-:W-:Y:S01]  /*2f70*/  UMOV UR5, URZ ;  /* 0x0000003f00057c82 */ /* 0x000fe20008000000 */
[----:B------:R-:W-:Y:S01]  /*2f80*/  CS2R R30, SRZ ;  /* 0x00000000001e7805 */ /* 0x000fe2000001ff00 */
[----:B------:R-:W-:Y:S01]  /*2f90*/  UIADD3.X UR13, UR5, -0x7fffffe0, URZ, UP0, !UPT ;  /* 0x80000020050d7890 */ /* 0x000fe200087fe43f */
        /* <DEDUP_REMOVED lines=81> */
[----:B------:R-:W-:Y:S01]  /*34b0*/  UMOV UR14, 0xfffffffe ;  /* 0xfffffffe000e7882 */ /* 0x000fe20000000000 */
[----:B------:R-:W-:Y:S01]  /*34c0*/  UMOV UR15, 0x7fffffdf ;  /* 0x7fffffdf000f7882 */ /* 0x000fe20000000000 */
[----:B------:R-:W-:Y:S01]  /*34d0*/  UIADD3.64 UR24, UR12, 0xfe, URZ ;  /* 0x000000fe0c187897 */ /* 0x000fe2000fffe03f */
[----:B------:R2:W-:Y:S01]  /*34e0*/  STL [R1+0x464], RZ ;  /* 0x000464ff01007387 */ /* 0x0005e20000100800 */
[----:B------:R-:W-:-:S02]  /*34f0*/  UIADD3.64 UR14, UR4, -UR14, URZ ;  /* 0x8000000e040e7297 */ /* 0x000fc4000fffe03f */
[----:B------:R-:W-:Y:S01]  /*3500*/  UIADD3.64 UR28, UR12, 0x100, URZ ;  /* 0x000001000c1c7897 */ /* 0x000fe2000fffe03f */
[----:B------:R2:W-:Y:S01]  /*3510*/  STL [R1+0x468], RZ ;  /* 0x000468ff01007387 */ /* 0x0005e20000100800 */
[----:B------:R-:W-:Y:S02]  /*3520*/  UIADD3.64 UR32, UR12, 0x1fe, URZ ;  /* 0x000001fe0c207897 */ /* 0x000fe4000fffe03f */
[----:B------:R-:W-:Y:S01]  /*3530*/  UIADD3.64 UR36, UR12, 0x200, URZ ;  /* 0x000002000c247897 */ /* 0x000fe2000fffe03f */
[----:B------:R2:W-:Y:S01]  /*3540*/  STL [R1+0x46c], RZ ;  /* 0x00046cff01007387 */ /* 0x0005e20000100800 */
[----:B------:R-:W-:Y:S02]  /*3550*/  UIADD3.64 UR40, UR12, 0x2fe, URZ ;  /* 0x000002fe0c287897 */ /* 0x000fe4000fffe03f */
[----:B------:R-:W-:Y:S01]  /*3560*/  UIADD3.64 UR44, UR12, 0x300, URZ ;  /* 0x000003000c2c7897 */ /* 0x000fe2000fffe03f */
[----:B------:R2:W-:Y:S01]  /*3570*/  STL [R1+0x470], RZ ;  /* 0x000470ff01007387 */ /* 0x0005e20000100800 */
[----:B------:R-:W-:Y:S01]  /*3580*/  UMOV UR10, URZ ;  /* 0x0000003f000a7c82 */ /* 0x000fe20008000000 */
[----:B------:R-:W-:Y:S01]  /*3590*/  UMOV UR6, UR4 ;  /* 0x0000000400067c82 */ /* 0x000fe20008000000 */
[----:B------:R-:W-:Y:S01]  /*35a0*/  UMOV UR7, 0x80000020 ;  /* 0x8000002000077882 */ /* 0x000fe20000000000 */
        /* <DEDUP_REMOVED lines=354> */
[----:B-1----:R2:W-:Y:S02]  /*4bd0*/  STL [R1+0x1fc], RZ ;  /* 0x0001fcff01007387 */ /* 0x0025e40000100800 */
.L_x_50:
[----:B---34-:R-:W1:Y:S01]  /*4be0*/  S2R R2, SR_TID.X ;  /* 0x0000000000027919 */ /* 0x018e620000002100 */
[----:B------:R-:W-:Y:S01]  /*4bf0*/  BAR.SYNC.DEFER_BLOCKING 0x0 ;  /* 0x0000000000007b1d */ /* 0x000fe20000010000 */
[----:B------:R-:W-:Y:S02]  /*4c00*/  ELECT P0, URZ, PT ;  /* 0x00000000003f782f */ /* 0x000fe40003800000 */
[----:B------:R-:W-:-:S03]  /*4c10*/  ELECT P1, URZ, PT ;  /* 0x00000000003f782f */ /* 0x000fc60003820000 */
[----:B------:R-:W-:Y:S01]  /*4c20*/  UMOV UR22, UR10 ;  /* 0x0000000a00167c82 */ /* 0x000fe20008000000 */
[----:B-1----:R-:W-:-:S04]  /*4c30*/  LOP3.LUT R2, R2, 0x7f, RZ, 0xc0, !PT ;  /* 0x0000007f02027812 */ /* 0x002fc800078ec0ff */
[C---:B------:R-:W-:Y:S02]  /*4c40*/  ISETP.LT.U32.AND P0, PT, R2.reuse, 0x20, P0 ;  /* 0x000000200200780c */ /* 0x040fe40000701070 */
[----:B------:R-:W-:Y:S01]  /*4c50*/  ISETP.LT.U32.AND P1, PT, R2, 0x20, P1 ;  /* 0x000000200200780c */ /* 0x000fe20000f21070 */
[----:B------:R-:W-:-:S04]  /*4c60*/  @!P2 IMAD.MOV.U32 R2, RZ, RZ, 0x8000 ;  /* 0x00008000ff02a424 */ /* 0x000fc800078e00ff */
[----:B------:R1:W-:Y:S01]  /*4c70*/  @!P2 SYNCS.ARRIVE.TRANS64 RZ, [UR8+0x8000], R2 ;  /* 0x00800002ffffa9a7 */ /* 0x0003e20008000008 */
[----:B------:R3:W-:Y:S06]  /*4c80*/  MEMBAR.ALL.CTA ;  /* 0x0000000000007992 */ /* 0x0007ec0000008000 */
[----:B---3--:R-:W3:Y:S02]  /*4c90*/  FENCE.VIEW.ASYNC.S ;  /* 0x00000000000073c6 */ /* 0x008ee40000000000 */
[----:B---3--:R-:W-:Y:S01]  /*4ca0*/  VOTEU.ANY UP0, P0 ;  /* 0x00000000003f7886 */ /* 0x008fe20000000100 */
[----:B------:R-:W-:Y:S01]  /*4cb0*/  VOTEU.ANY UP2, P0 ;  /* 0x00000000003f7886 */ /* 0x000fe20000040100 */
[----:B------:R-:W-:Y:S01]  /*4cc0*/  VOTEU.ANY UP1, P1 ;  /* 0x00000000003f7886 */ /* 0x000fe20000820100 */
[----:B------:R-:W-:Y:S01]  /*4cd0*/  VOTEU.ANY UP3, P1 ;  /* 0x00000000003f7886 */ /* 0x000fe20000860100 */
[----:B-1----:R-:W-:Y:S01]  /*4ce0*/  SHF.L.U32 R2, R0, 0x1f, RZ ;  /* 0x0000001f00027819 */ /* 0x002fe200000006ff */
[----:B------:R-:W-:Y:S01]  /*4cf0*/  @UP0 UIADD3 UR9, UR8, 0x8000, URZ ;  /* 0x0000800008090890 */ /* 0x000fe2000fffe03f */
[----:B------:R-:W-:Y:S01]  /*4d00*/  @UP0 UMOV UR4, UR16 ;  /* 0x0000001000040c82 */ /* 0x000fe20008000000 */
[----:B------:R-:W-:Y:S01]  /*4d10*/  @UP0 UMOV UR5, UR17 ;  /* 0x0000001100050c82 */ /* 0x000fe20008000000 */
[----:B------:R-:W-:-:S02]  /*4d20*/  @UP1 UIADD3 UR20, UR8, 0x4000, URZ ;  /* 0x0000400008141890 */ /* 0x000fc4000fffe03f */
[----:B------:R-:W-:Y:S01]  /*4d30*/  @UP1 UIADD3 UR21, UR8, 0x8000, URZ ;  /* 0x0000800008151890 */ /* 0x000fe2000fffe03f */
[----:B------:R-:W-:Y:S01]  /*4d40*/  @UP1 UMOV UR26, UR18 ;  /* 0x00000012001a1c82 */ /* 0x000fe20008000000 */
[----:B------:R-:W-:Y:S01]  /*4d50*/  @UP1 UMOV UR27, UR19 ;  /* 0x00000013001b1c82 */ /* 0x000fe20008000000 */
[----:B------:R-:W-:Y:S06]  /*4d60*/  BAR.SYNC.DEFER_BLOCKING 0x0 ;  /* 0x0000000000007b1d */ /* 0x000fec0000010000 */
[----:B------:R1:W-:Y:S02]  /*4d70*/  @UP2 UTMALDG.2D [UR8], [UR4] ;  /* 0x00000008040025b4 */ /* 0x0003e40008008000 */
[----:B------:R-:W-:Y:S06]  /*4d80*/  BAR.SYNC.DEFER_BLOCKING 0x0 ;  /* 0x0000000000007b1d */ /* 0x000fec0000010000 */
[----:B------:R1:W-:Y:S02]  /*4d90*/  @UP3 UTMALDG.2D [UR20], [UR26] ;  /* 0x000000141a0035b4 */ /* 0x0003e40008008000 */
[----:B------:R-:W-:Y:S06]  /*4da0*/  BAR.SYNC.DEFER_BLOCKING 0x0 ;  /* 0x0000000000007b1d */ /* 0x000fec0000010000 */
[----:B------:R-:W3:Y:S02]  /*4db0*/  SYNCS.PHASECHK.TRANS64.TRYWAIT P0, [UR8+0x8000], R2 ;  /* 0x00800002ff0075a7 */ /* 0x000ee40008000148 */
[----:B-1-3--:R-:W-:Y:S05]  /*4dc0*/  @!P0 BRA `(.L_x_49) ;  /* 0x0000007800648947 */ /* 0x00afea0003800000 */
.L_x_51:
[----:B------:R-:W-:Y:S01]  /*4dd0*/  STL.64 [R1+0x6c0], R150 ;  /* 0x0006c09601007387 */ /* 0x000fe20000100a00 */
[----:B------:R-:W-:Y:S01]  /*4de0*/  UMOV UR4, UR50 ;  /* 0x0000003200047c82 */ /* 0x000fe20008000000 */
[----:B------:R-:W-:Y:S01]  /*4df0*/  UMOV UR5, 0x80000020 ;  /* 0x8000002000057882 */ /* 0x000fe20000000000 */
[----:B------:R-:W-:Y:S01]  /*4e00*/  UMOV UR26, UR6 ;  /* 0x00000006001a7c82 */ /* 0x000fe20008000000 */
[----:B------:R-:W-:Y:S01]  /*4e10*/  STL.64 [R1+0x6b8], R148 ;  /* 0x0006b89401007387 */ /* 0x000fe20000100a00 */
[----:B------:R-:W-:Y:S01]  /*4e20*/  UMOV UR27, UR7 ;  /* 0x00000007001b7c82 */ /* 0x000fe20008000000 */
[----:B------:R-:W-:Y:S01]  /*4e30*/  UMOV UR30, UR14 ;  /* 0x0000000e001e7c82 */ /* 0x000fe20008000000 */
        /* <DEDUP_REMOVED lines=12> */
[----:B------:R-:W1:Y:S01]  /*4f00*/  LDC R2, c[0x0][0x230] ;  /* 0x00008c00ff027b82 */ /* 0x000e620000000800 */
[----:B------:R-:W-:Y:S04]  /*4f10*/  STL.64 [R1+0x698], R140 ;  /* 0x0006988c01007387 */ /* 0x000fe80000100a00 */
[----:B------:R-:W-:Y:S04]  /*4f20*/  STL.64 [R1+0x690], R138 ;  /* 0x0006908a01007387 */ /* 0x000fe80000100a00 */
[----:B------:R-:W-:Y:S04]  /*4f30*/  STL.64 [R1+0x688], R136 ;  /* 0x0006888801007387 */ /* 0x000fe80000100a00 */
[----:B------:R-:W-:Y:S04]  /*4f40*/  STL.64 [R1+0x680], R134 ;  /* 0x0006808601007387 */ /* 0x000fe80000100a00 */
[----:B------:R-:W-:Y:S04]  /*4f50*/  STL.64 [R1+0x678], R132 ;  /* 0x0006788401007387 */ /* 0x000fe80000100a00 */
[----:B------:R-:W-:Y:S04]  /*4f60*/  STL.64 [R1+0x670], R130 ;  /* 0x0006708201007387 */ /* 0x000fe80000100a00 */
[----:B------:R-:W-:Y:S04]  /*4f70*/  STL.64 [R1+0x668], R128 ;  /* 0x0006688001007387 */ /* 0x000fe80000100a00 */
[----:B------:R-:W-:Y:S04]  /*4f80*/  STL.64 [R1+0x660], R126 ;  /* 0x0006607e01007387 */ /* 0x000fe80000100a00 */
[----:B------:R3:W-:Y:S04]  /*4f90*/  STL.64 [R1+0x658], R124 ;  /* 0x0006587c01007387 */ /* 0x0007e80000100a00 */
[----:B---3--:R-:W3:Y:S04]  /*4fa0*/  LDL.LU.64 R124, [R1] ;  /* 0x00000000017c7983 */ /* 0x008ee80000300a00 */
[----:B------:R-:W4:Y:S04]  /*4fb0*/  LDL.LU.64 R126, [R1+0x8] ;  /* 0x00000800017e7983 */ /* 0x000f280000300a00 */
[----:B------:R-:W5:Y:S04]  /*4fc0*/  LDL.LU.64 R128, [R1+0x10] ;  /* 0x0000100001807983 */ /* 0x000f680000300a00 */
[----:B------:R-:W2:Y:S04]  /*4fd0*/  LDL.LU.64 R130, [R1+0x18] ;  /* 0x0000180001827983 */ /* 0x000ea80000300a00 */
[----:B------:R-:W3:Y:S04]  /*4fe0*/  LDL.LU.64 R132, [R1+0x20] ;  /* 0x0000200001847983 */ /* 0x000ee80000300a00 */
        /* <DEDUP_REMOVED lines=9> */
[----:B----4-:R-:W-:Y:S04]  /*5080*/  STL.64 [R1+0x8c0], R150 ;  /* 0x0008c09601007387 */ /* 0x010fe80000100a00 */
[----:B---3--:R-:W-:Y:S04]  /*5090*/  STL.64 [R1+0x8b8], R148 ;  /* 0x0008b89401007387 */ /* 0x008fe80000100a00 */
[----:B--2---:R-:W-:Y:S04]  /*50a0*/  STL.64 [R1+0x8b0], R146 ;  /* 0x0008b09201007387 */ /* 0x004fe80000100a00 */
[----:B-----5:R-:W-:Y:S04]  /*50b0*/  STL.64 [R1+0x8a8], R144 ;  /* 0x0008a89001007387 */ /* 0x020fe80000100a00 */
        /* <DEDUP_REMOVED lines=60> */
[----:B--2---:R-:W2:Y:S04]  /*5480*/  LDL.LU.64 R24, [R1+0x200] ;  /* 0x0002000001187983 */ /* 0x004ea80000300a00 */
        /* <DEDUP_REMOVED lines=63> */
[----:B-----5:R-:W-:Y:S04]  /*5880*/  STL.64 [R1+0xac0], R150 ;  /* 0x000ac09601007387 */ /* 0x020fe80000100a00 */
[----:B----4-:R-:W-:Y:S04]  /*5890*/  STL.64 [R1+0xab8], R148 ;  /* 0x000ab89401007387 */ /* 0x010fe80000100a00 */
[----:B---3--:R-:W-:Y:S04]  /*58a0*/  STL.64 [R1+0xab0], R146 ;  /* 0x000ab09201007387 */ /* 0x008fe80000100a00 */
[----:B--2---:R-:W-:Y:S04]  /*58b0*/  STL.64 [R1+0xaa8], R144 ;  /* 0x000aa89001007387 */ /* 0x004fe80000100a00 */
        /* <DEDUP_REMOVED lines=61> */
[----:B------:R-:W2:Y:S04]  /*5c90*/  LDL.LU.64 R26, [R1+0x408] ;  /* 0x00040800011a7983 */ /* 0x000ea80000300a00 */
        /* <DEDUP_REMOVED lines=62> */
[----:B------:R-:W3:Y:S04]  /*6080*/  LDL.LU.64 R152, [R1+0x70] ;  /* 0x0000700001987983 */ /* 0x000ee80000300a00 */
        /* <DEDUP_REMOVED lines=48> */
[----:B------:R-:W3:Y:S01]  /*6390*/  LDL.LU.64 R250, [R1+0x1f8] ;  /* 0x0001f80001fa7983 */ /* 0x000ee20000300a00 */
[----:B--2---:R-:W-:-:S06]  /*63a0*/  WARPGROUP.ARRIVE ;  /* 0x00000000000079c5 */ /* 0x004fcc0000000000 */
[----:B------:R-:W-:Y:S03]  /*63b0*/  QGMMA.64x256x32.F32.E4M3.E4M3 R24, gdesc[UR4], R24, gsb0 ;  /* 0x03e00000041879f3 */ /* 0x000fe60008000818 */
[----:B------:R-:W-:Y:S02]  /*63c0*/  WARPGROUP.DEPBAR.LE gsb0, 0x0 ;  /* 0x00008000000079c5 */ /* 0x000fe40000010000 */
[----:B------:R-:W-:-:S15]  /*63d0*/  WARPGROUP.ARRIVE ;  /* 0x00000000000079c5 */ /* 0x000fde0000000000 */
[----:B------:R-:W-:-:S08]  /*63e0*/  NOP ;  /* 0x0000000000007918 */ /* 0x000fd00000000000 */
[----:B------:R-:W-:Y:S03]  /*63f0*/  QGMMA.64x256x32.F32.E4M3.E4M3 R24, gdesc[UR12], R24, gsb0 ;  /* 0x03e000000c1879f3 */ /* 0x000fe60008000818 */
[----:B------:R-:W-:Y:S02]  /*6400*/  WARPGROUP.DEPBAR.LE gsb0, 0x0 ;  /* 0x00008000000079c5 */ /* 0x000fe40000010000 */
        /* <DEDUP_REMOVED lines=127> */
[----:B------:R-:W2:Y:S02]  /*6c00*/  LDL.LU.64 R24, [R1+0x8c8] ;  /* 0x0008c80001187983 */ /* 0x000ea40000300a00 */
        /* <DEDUP_REMOVED lines=71> */
[----:B--2---:R-:W3:Y:S04]  /*7080*/  LDL.LU.64 R150, [R1+0x8c0] ;  /* 0x0008c00001967983 */ /* 0x004ee80000300a00 */
        /* <DEDUP_REMOVED lines=62> */
[----:B------:R-:W2:Y:S01]  /*7470*/  LDL.LU.64 R24, [R1+0x6c8] ;  /* 0x0006c80001187983 */ /* 0x000ea20000300a00 */
[----:B---3--:R-:W-:-:S06]  /*7480*/  WARPGROUP.ARRIVE ;  /* 0x00000000000079c5 */ /* 0x008fcc0000000000 */
[----:B------:R-:W-:Y:S03]  /*7490*/  QGMMA.64x256x32.F32.E4M3.E4M3 R124, gdesc[UR32], R124, gsb0 ;  /* 0x03e00000207c79f3 */ /* 0x000fe6000800087c */
[----:B------:R-:W-:Y:S02]  /*74a0*/  WARPGROUP.DEPBAR.LE gsb0, 0x0 ;  /* 0x00008000000079c5 */ /* 0x000fe40000010000 */
[----:B------:R-:W-:-:S15]  /*74b0*/  WARPGROUP.ARRIVE ;  /* 0x00000000000079c5 */ /* 0x000fde0000000000 */
[----:B------:R-:W-:-:S08]  /*74c0*/  NOP ;  /* 0x0000000000007918 */ /* 0x000fd00000000000 */
[----:B------:R-:W-:Y:S03]  /*74d0*/  QGMMA.64x256x32.F32.E4M3.E4M3 R124, gdesc[UR36], R124, gsb0 ;  /* 0x03e00000247c79f3 */ /* 0x000fe6000800087c */
[----:B------:R-:W-:Y:S02]  /*74e0*/  WARPGROUP.DEPBAR.LE gsb0, 0x0 ;  /* 0x00008000000079c5 */ /* 0x000fe40000010000 */
[----:B------:R-:W-:Y:S04]  /*74f0*/  STL.64 [R1], R124 ;  /* 0x0000007c01007387 */ /* 0x000fe80000100a00 */
        /* <DEDUP_REMOVED lines=63> */
[----:B---3--:R-:W2:Y:S04]  /*78f0*/  LDL.LU.64 R150, [R1+0x6c0] ;  /* 0x0006c00001967983 */ /* 0x008ea80000300a00 */
        /* <DEDUP_REMOVED lines=13> */
[----:B------:R-:W-:Y:S01]  /*79d0*/  UIADD3 UR10, UR10, 0x40, URZ ;  /* 0x000000400a0a7890 */ /* 0x000fe2000fffe03f */
[----:B------:R-:W-:-:S05]  /*79e0*/  LOP3.LUT R0, R0, 0x1, RZ, 0x3c, !PT ;  /* 0x0000000100007812 */ /* 0x000fca00078e3cff */
[----:B-1----:R-:W-:Y:S01]  /*79f0*/  ISETP.LE.AND P0, PT, R2, UR10, PT ;  /* 0x0000000a02007c0c */ /* 0x002fe2000bf03270 */
[----:B--2---:R-:W-:-:S06]  /*7a00*/  WARPGROUP.ARRIVE ;  /* 0x00000000000079c5 */ /* 0x004fcc0000000000 */
[----:B------:R-:W-:Y:S03]  /*7a10*/  QGMMA.64x256x32.F32.E4M3.E4M3 R24, gdesc[UR40], R24, gsb0 ;  /* 0x03e00000281879f3 */ /* 0x000fe60008000818 */
[----:B------:R-:W-:Y:S02]  /*7a20*/  WARPGROUP.DEPBAR.LE gsb0, 0x0 ;  /* 0x00008000000079c5 */ /* 0x000fe40000010000 */
[----:B------:R-:W-:-:S15]  /*7a30*/  WARPGROUP.ARRIVE ;  /* 0x00000000000079c5 */ /* 0x000fde0000000000 */
[----:B------:R-:W-:-:S08]  /*7a40*/  NOP ;  /* 0x0000000000007918 */ /* 0x000fd00000000000 */
[----:B------:R-:W-:Y:S03]  /*7a50*/  QGMMA.64x256x32.F32.E4M3.E4M3 R24, gdesc[UR44], R24, gsb0 ;  /* 0x03e000002c1879f3 */ /* 0x000fe60008000818 */
[----:B------:R-:W-:Y:S02]  /*7a60*/  WARPGROUP.DEPBAR.LE gsb0, 0x0 ;  /* 0x00008000000079c5 */ /* 0x000fe40000010000 */
[----:B----4-:R-:W-:Y:S05]  /*7a70*/  @!P0 BRA `(.L_x_50) ;  /* 0xffffffd000588947 */ /* 0x010fea000383ffff */
.L_x_48:
[----:B------:R-:W5:Y:S04]  /*7a80*/  LDL.LU R159, [R1+0x430] ;  /* 0x00043000019f7983 */ /* 0x000f680000300800 */
[----:B------:R-:W2:Y:S04]  /*7a90*/  LDL.LU R158, [R1+0x434] ;  /* 0x00043400019e7983 */ /* 0x000ea80000300800 */
        /* <DEDUP_REMOVED lines=24> */
[----:B-1-3--:R-:W3:Y:S04]  /*7c20*/  LDL.LU R5, [R1+0x498] ;  /* 0x0004980001057983 */ /* 0x00aee80000300800 */
[----:B------:R-:W3:Y:S04]  /*7c30*/  LDL.LU R4, [R1+0x49c] ;  /* 0x00049c0001047983 */ /* 0x000ee80000300800 */
[----:B------:R-:W3:Y:S04]  /*7c40*/  LDL.LU R3, [R1+0x4a0] ;  /* 0x0004a00001037983 */ /* 0x000ee80000300800 */
[----:B----4-:R-:W4:Y:S04]  /*7c50*/  LDL.LU R2, [R1+0x4a4] ;  /* 0x0004a40001027983 */ /* 0x010f280000300800 */
[----:B------:R-:W3:Y:S04]  /*7c60*/  LDL.LU R161, [R1+0x400] ;  /* 0x0004000001a17983 */ /* 0x000ee80000300800 */
[----:B------:R-:W3:Y:S04]  /*7c70*/  LDL.LU R160, [R1+0x404] ;  /* 0x0004040001a07983 */ /* 0x000ee80000300800 */
[----:B------:R-:W-:Y:S04]  /*7c80*/  STL [R1+0x754], R88 ;  /* 0x0007545801007387 */ /* 0x000fe80000100800 */
        /* <DEDUP_REMOVED lines=62> */
[----:B------:R-:W-:Y:S01]  /*8070*/  STL [R1+0x658], R151 ;  /* 0x0006589701007387 */ /* 0x000fe20000100800 */
[----:B------:R-:W-:-:S02]  /*8080*/  F2FP.SATFINITE.E4M3.F32.PACK_AB_MERGE_C R32, R33, R32, RZ ;  /* 0x000000202120723e */ /* 0x000fc400048070ff */
[----:B------:R-:W-:Y:S01]  /*8090*/  F2FP.SATFINITE.E4M3.F32.PACK_AB_MERGE_C R34, R35, R34, RZ ;  /* 0x000000222322723e */ /* 0x000fe200048070ff */
[----:B------:R-:W-:Y:S01]  /*80a0*/  BAR.SYNC.DEFER_BLOCKING 0x0 ;  /* 0x0000000000007b1d */ /* 0x000fe20000010000 */
[----:B-----5:R-:W-:Y:S02]  /*80b0*/  IMAD.MOV.U32 R191, RZ, RZ, R159 ;  /* 0x000000ffffbf7224 */ /* 0x020fe400078e009f */
[----:B--2---:R-:W-:Y:S02]  /*80c0*/  IMAD.MOV.U32 R190, RZ, RZ, R158 ;  /* 0x000000ffffbe7224 */ /* 0x004fe400078e009e */
[----:B------:R-:W-:Y:S02]  /*80d0*/  IMAD.MOV.U32 R189, RZ, RZ, R157 ;  /* 0x000000ffffbd7224 */ /* 0x000fe400078e009d */
[----:B------:R-:W-:Y:S01]  /*80e0*/  IMAD.MOV.U32 R188, RZ, RZ, R156 ;  /* 0x000000ffffbc7224 */ /* 0x000fe200078e009c */
[----:B---3--:R-:W-:Y:S01]  /*80f0*/  F2FP.SATFINITE.E4M3.F32.PACK_AB_MERGE_C R0, R160, R161, RZ ;  /* 0x000000a1a000723e */ /* 0x008fe200048070ff */
[----:B------:R-:W-:Y:S01]  /*8100*/  IMAD.MOV.U32 R187, RZ, RZ, R155 ;  /* 0x000000ffffbb7224 */ /* 0x000fe200078e009b */
[----:B------:R-:W-:Y:S01]  /*8110*/  F2FP.SATFINITE.E4M3.F32.PACK_AB_MERGE_C R36, R37, R36, RZ ;  /* 0x000000242524723e */ /* 0x000fe200048070ff */
[----:B------:R-:W-:Y:S01]  /*8120*/  IMAD.MOV.U32 R186, RZ, RZ, R154 ;  /* 0x000000ffffba7224 */ /* 0x000fe200078e009a */
[----:B------:R-:W-:Y:S01]  /*8130*/  F2FP.SATFINITE.E4M3.F32.PACK_AB_MERGE_C R38, R39, R38, RZ ;  /* 0x000000262726723e */ /* 0x000fe200048070ff */
[----:B------:R1:W-:Y:S01]  /*8140*/  STL [R1+0x654], R0 ;  /* 0x0006540001007387 */ /* 0x0003e20000100800 */
[----:B------:R-:W-:Y:S01]  /*8150*/  IMAD.MOV.U32 R185, RZ, RZ, R153 ;  /* 0x000000ffffb97224 */ /* 0x000fe200078e0099 */
[----:B------:R-:W-:Y:S01]  /*8160*/  F2FP.SATFINITE.E4M3.F32.PACK_AB_MERGE_C R40, R41, R40, RZ ;  /* 0x000000282928723e */ /* 0x000fe200048070ff */
[----:B------:R-:W-:Y:S01]  /*8170*/  IMAD.MOV.U32 R184, RZ, RZ, R152 ;  /* 0x000000ffffb87224 */ /* 0x000fe200078e0098 */
[----:B------:R-:W1:Y:S01]  /*8180*/  LDL.LU R161, [R1+0x408] ;  /* 0x0004080001a17983 */ /* 0x000e620000300800 */
[----:B------:R-:W-:Y:S01]  /*8190*/  IMAD.MOV.U32 R183, RZ, RZ, R23 ;  /* 0x000000ffffb77224 */ /* 0x000fe200078e0017 */
[----:B------:R-:W-:Y:S01]  /*81a0*/  F2FP.SATFINITE.E4M3.F32.PACK_AB_MERGE_C R42, R43, R42, RZ ;  /* 0x0000002a2b2a723e */ /* 0x000fe200048070ff */
[----:B------:R-:W-:Y:S01]  /*81b0*/  IMAD.MOV.U32 R182, RZ, RZ, R22 ;  /* 0x000000ffffb67224 */ /* 0x000fe200078e0016 */
[----:B------:R-:W1:Y:S01]  /*81c0*/  LDL.LU R160, [R1+0x40c] ;  /* 0x00040c0001a07983 */ /* 0x000e620000300800 */
[----:B------:R-:W-:Y:S01]  /*81d0*/  IMAD.MOV.U32 R181, RZ, RZ, R21 ;  /* 0x000000ffffb57224 */ /* 0x000fe200078e0015 */
[----:B------:R-:W-:Y:S01]  /*81e0*/  F2FP.SATFINITE.E4M3.F32.PACK_AB_MERGE_C R44, R45, R44, RZ ;  /* 0x0000002c2d2c723e */ /* 0x000fe200048070ff */
[----:B------:R-:W-:Y:S01]  /*81f0*/  IMAD.MOV.U32 R180, RZ, RZ, R20 ;  /* 0x000000ffffb47224 */ /* 0x000fe200078e0014 */
[----:B------:R-:W-:Y:S01]  /*8200*/  F2FP.SATFINITE.E4M3.F32.PACK_AB_MERGE_C R46, R47, R46, RZ ;  /* 0x0000002e2f2e723e */ /* 0x000fe200048070ff */
[----:B------:R-:W-:Y:S01]  /*8210*/  IMAD.MOV.U32 R179, RZ, RZ, R19 ;  /* 0x000000ffffb37224 */ /* 0x000fe200078e0013 */
[----:B------:R-:W-:Y:S01]  /*8220*/  F2FP.SATFINITE.E4M3.F32.PACK_AB_MERGE_C R56, R57, R56, RZ ;  /* 0x000000383938723e */ /* 0x000fe200048070ff */
[----:B------:R-:W-:Y:S01]  /*8230*/  IMAD.MOV.U32 R178, RZ, RZ, R18 ;  /* 0x000000ffffb27224 */ /* 0x000fe200078e0012 */
[----:B------:R-:W2:Y:S01]  /*8240*/  @!P2 SYNCS.CCTL.IV [UR8+0x8000] ;  /* 0x00800000ff00a9b1 */ /* 0x000ea20008000008 */
[----:B-1----:R-:W-:-:S05]  /*8250*/  F2FP.SATFINITE.E4M3.F32.PACK_AB_MERGE_C R0, R160, R161, RZ ;  /* 0x000000a1a000723e */ /* 0x002fca00048070ff */
[----:B------:R1:W-:Y:S04]  /*8260*/  STL [R1+0x650], R0 ;  /* 0x0006500001007387 */ /* 0x0003e80000100800 */
[----:B------:R-:W1:Y:S04]  /*8270*/  LDL.LU R161, [R1+0x410] ;  /* 0x0004100001a17983 */ /* 0x000e680000300800 */
[----:B------:R-:W1:Y:S01]  /*8280*/  LDL.LU R160, [R1+0x414] ;  /* 0x0004140001a07983 */ /* 0x000e620000300800 */
[----:B------:R-:W-:Y:S02]  /*8290*/  IMAD.MOV.U32 R177, RZ, RZ, R17 ;  /* 0x000000ffffb17224 */ /* 0x000fe400078e0011 */
[----:B------:R-:W-:-:S02]  /*82a0*/  IMAD.MOV.U32 R176, RZ, RZ, R16 ;  /* 0x000000ffffb07224 */ /* 0x000fc400078e0010 */
[----:B------:R-:W-:Y:S02]  /*82b0*/  IMAD.MOV.U32 R175, RZ, RZ, R15 ;  /* 0x000000ffffaf7224 */ /* 0x000fe400078e000f */
[----:B------:R-:W-:Y:S02]  /*82c0*/  IMAD.MOV.U32 R174, RZ, RZ, R14 ;  /* 0x000000ffffae7224 */ /* 0x000fe400078e000e */
[----:B------:R-:W-:Y:S02]  /*82d0*/  IMAD.MOV.U32 R173, RZ, RZ, R13 ;  /* 0x000000ffffad7224 */ /* 0x000fe400078e000d */
[----:B------:R-:W-:Y:S02]  /*82e0*/  IMAD.MOV.U32 R172, RZ, RZ, R12 ;  /* 0x000000ffffac7224 */ /* 0x000fe400078e000c */
        /* <DEDUP_REMOVED lines=9> */
[----:B----4-:R-:W-:Y:S01]  /*8380*/  IMAD.MOV.U32 R162, RZ, RZ, R2 ;  /* 0x000000ffffa27224 */ /* 0x010fe200078e0002 */
[----:B------:R-:W-:Y:S02]  /*8390*/  F2FP.SATFINITE.E4M3.F32.PACK_AB_MERGE_C R88, R188, R189, RZ ;  /* 0x000000bdbc58723e */ /* 0x000fe400048070ff */
[----:B------:R-:W-:Y:S01]  /*83a0*/  F2FP.SATFINITE.E4M3.F32.PACK_AB_MERGE_C R89, R186, R187, RZ ;  /* 0x000000bbba59723e */ /* 0x000fe200048070ff */
[----:B------:R-:W3:Y:S01]  /*83b0*/  S2R R57, SR_TID.X ;  /* 0x0000000000397919 */ /* 0x000ee20000002100 */
[----:B------:R-:W-:Y:S02]  /*83c0*/  F2FP.SATFINITE.E4M3.F32.PACK_AB_MERGE_C R24, R25, R24, RZ ;  /* 0x000000181918723e */ /* 0x000fe400048070ff */
[----:B------:R-:W-:Y:S02]  /*83d0*/  F2FP.SATFINITE.E4M3.F32.PACK_AB_MERGE_C R28, R29, R28, RZ ;  /* 0x0000001c1d1c723e */ /* 0x000fe400048070ff */
[----:B------:R-:W-:-:S02]  /*83e0*/  F2FP.SATFINITE.E4M3.F32.PACK_AB_MERGE_C R26, R27, R26, RZ ;  /* 0x0000001a1b1a723e */ /* 0x000fc400048070ff */
[----:B------:R-:W-:Y:S02]  /*83f0*/  F2FP.SATFINITE.E4M3.F32.PACK_AB_MERGE_C R48, R49, R48, RZ ;  /* 0x000000303130723e */ /* 0x000fe400048070ff */
[----:B------:R-:W-:Y:S02]  /*8400*/  F2FP.SATFINITE.E4M3.F32.PACK_AB_MERGE_C R50, R51, R50, RZ ;  /* 0x000000323332723e */ /* 0x000fe400048070ff */
[----:B------:R-:W-:Y:S02]  /*8410*/  F2FP.SATFINITE.E4M3.F32.PACK_AB_MERGE_C R52, R53, R52, RZ ;  /* 0x000000343534723e */ /* 0x000fe400048070ff */
[----:B------:R-:W-:Y:S01]  /*8420*/  F2FP.SATFINITE.E4M3.F32.PACK_AB_MERGE_C R54, R55, R54, RZ ;  /* 0x000000363736723e */ /* 0x000fe200048070ff */
[----:B--2---:R-:W-:Y:S01]  /*8430*/  BAR.SYNC.DEFER_BLOCKING 0x0 ;  /* 0x0000000000007b1d */ /* 0x004fe20000010000 */
[----:B-1----:R-:W-:-:S05]  /*8440*/  F2FP.SATFINITE.E4M3.F32.PACK_AB_MERGE_C R0, R160, R161, RZ ;  /* 0x000000a1a000723e */ /* 0x002fca00048070ff */
[----:B------:R1:W-:Y:S04]  /*8450*/  STL [R1+0x64c], R0 ;  /* 0x00064c0001007387 */ /* 0x0003e80000100800 */
[----:B------:R-:W1:Y:S04]  /*8460*/  LDL.LU R161, [R1+0x418] ;  /* 0x0004180001a17983 */ /* 0x000e680000300800 */
[----:B------:R-:W1:Y:S02]  /*8470*/  LDL.LU R160, [R1+0x41c] ;  /* 0x00041c0001a07983 */ /* 0x000e640000300800 */
        /* <DEDUP_REMOVED lines=10> */
[----:B------:R-:W2:Y:S04]  /*8520*/  LDL.LU R161, [R1+0x4a8] ;  /* 0x0004a80001a17983 */ /* 0x000ea80000300800 */
[----:B------:R-:W2:Y:S04]  /*8530*/  LDL.LU R160, [R1+0x4ac] ;  /* 0x0004ac0001a07983 */ /* 0x000ea80000300800 */
[----:B------:R-:W4:Y:S04]  /*8540*/  LDL.LU R159, [R1+0x4b0] ;  /* 0x0004b000019f7983 */ /* 0x000f280000300800 */
[----:B------:R-:W4:Y:S04]  /*8550*/  LDL.LU R158, [R1+0x4b4] ;  /* 0x0004b400019e7983 */ /* 0x000f280000300800 */
[----:B------:R-:W5:Y:S04]  /*8560*/  LDL.LU R157, [R1+0x4b8] ;  /* 0x0004b800019d7983 */ /* 0x000f680000300800 */
[----:B------:R-:W5:Y:S04]  /*8570*/  LDL.LU R156, [R1+0x4bc] ;  /* 0x0004bc00019c7983 */ /* 0x000f680000300800 */
[----:B------:R-:W3:Y:S04]  /*8580*/  LDL.LU R155, [R1+0x4c0] ;  /* 0x0004c000019b7983 */ /* 0x000ee80000300800 */
        /* <DEDUP_REMOVED lines=24> */
[----:B------:R-:W3:Y:S01]  /*8710*/  LDL.LU R2, [R1+0x524] ;  /* 0x0005240001027983 */ /* 0x000ee20000300800 */
[----:B-1----:R-:W-:-:S05]  /*8720*/  F2FP.SATFINITE.E4M3.F32.PACK_AB_MERGE_C R0, R190, R191, RZ ;  /* 0x000000bfbe00723e */ /* 0x002fca00048070ff */
[----:B------:R1:W-:Y:S04]  /*8730*/  STL [R1+0x63c], R0 ;  /* 0x00063c0001007387 */ /* 0x0003e80000100800 */
[----:B------:R1:W-:Y:S04]  /*8740*/  STL [R1+0x638], R88 ;  /* 0x0006385801007387 */ /* 0x0003e80000100800 */
[----:B------:R1:W-:Y:S02]  /*8750*/  STL [R1+0x634], R89 ;  /* 0x0006345901007387 */ /* 0x0003e40000100800 */
[----:B-1----:R-:W-:-:S02]  /*8760*/  F2FP.SATFINITE.E4M3.F32.PACK_AB_MERGE_C R0, R184, R185, RZ ;  /* 0x000000b9b800723e */ /* 0x002fc400048070ff */
[----:B------:R-:W-:-:S03]  /*8770*/  F2FP.SATFINITE.E4M3.F32.PACK_AB_MERGE_C R88, R182, R183, RZ ;  /* 0x000000b7b658723e */ /* 0x000fc600048070ff */
[----:B------:R1:W-:Y:S01]  /*8780*/  STL [R1+0x630], R0 ;  /* 0x0006300001007387 */ /* 0x0003e20000100800 */
[----:B------:R-:W-:-:S03]  /*8790*/  F2FP.SATFINITE.E4M3.F32.PACK_AB_MERGE_C R89, R180, R181, RZ ;  /* 0x000000b5b459723e */ /* 0x000fc600048070ff */
[----:B------:R1:W-:Y:S04]  /*87a0*/  STL [R1+0x62c], R88 ;  /* 0x00062c5801007387 */ /* 0x0003e80000100800 */
[----:B------:R1:W-:Y:S02]  /*87b0*/  STL [R1+0x628], R89 ;  /* 0x0006285901007387 */ /* 0x0003e40000100800 */
[----:B-1----:R-:W-:Y:S02]  /*87c0*/  F2FP.SATFINITE.E4M3.F32.PACK_AB_MERGE_C R0, R178, R179, RZ ;  /* 0x000000b3b200723e */ /* 0x002fe400048070ff */
        /* <DEDUP_REMOVED lines=16> */
[----:B------:R5:W-:Y:S01]  /*88d0*/  STL [R1+0x604], R89 ;  /* 0x0006045901007387 */ /* 0x000be20000100800 */
[----:B--2---:R-:W-:-:S05]  /*88e0*/  F2FP.SATFINITE.E4M3.F32.PACK_AB_MERGE_C R0, R160, R161, RZ ;  /* 0x000000a1a000723e */ /* 0x004fca00048070ff */
[----:B------:R3:W-:Y:S01]  /*88f0*/  STL [R1+0x4ac], R0 ;  /* 0x0004ac0001007387 */ /* 0x0007e20000100800 */
[----:B----4-:R-:W-:-:S05]  /*8900*/  F2FP.SATFINITE.E4M3.F32.PACK_AB_MERGE_C R88, R158, R159, RZ ;  /* 0x0000009f9e58723e */ /* 0x010fca00048070ff */
[----:B------:R1:W-:Y:S01]  /*8910*/  STL [R1+0x4a8], R88 ;  /* 0x0004a85801007387 */ /* 0x0003e20000100800 */
[----:B-----5:R-:W-:-:S05]  /*8920*/  F2FP.SATFINITE.E4M3.F32.PACK_AB_MERGE_C R89, R156, R157, RZ ;  /* 0x0000009d9c59723e */ /* 0x020fca00048070ff */
[----:B------:R-:W-:Y:S01]  /*8930*/  STL [R1+0x4a4], R89 ;  /* 0x0004a45901007387 */ /* 0x000fe20000100800 */
[----:B---3--:R-:W-:-:S05]  /*8940*/  F2FP.SATFINITE.E4M3.F32.PACK_AB_MERGE_C R0, R154, R155, RZ ;  /* 0x0000009b9a00723e */ /* 0x008fca00048070ff */
[----:B------:R2:W-:Y:S01]  /*8950*/  STL [R1+0x4a0], R0 ;  /* 0x0004a00001007387 */ /* 0x0005e20000100800 */
[----:B-1----:R-:W-:-:S05]  /*8960*/  F2FP.SATFINITE.E4M3.F32.PACK_AB_MERGE_C R88, R152, R153, RZ ;  /* 0x000000999858723e */ /* 0x002fca00048070ff */
[----:B------:R-:W-:Y:S01]  /*8970*/  STL [R1+0x49c], R88 ;  /* 0x00049c5801007387 */ /* 0x000fe20000100800 */
[----:B------:R-:W-:-:S05]  /*8980*/  F2FP.SATFINITE.E4M3.F32.PACK_AB_MERGE_C R22, R22, R23, RZ ;  /* 0x000000171616723e */ /* 0x000fca00048070ff */
[----:B------:R-:W-:Y:S01]  /*8990*/  STL [R1+0x498], R22 ;  /* 0x0004981601007387 */ /* 0x000fe20000100800 */
[----:B--2---:R-:W-:-:S05]  /*89a0*/  F2FP.SATFINITE.E4M3.F32.PACK_AB_MERGE_C R0, R20, R21, RZ ;  /* 0x000000151400723e */ /* 0x004fca00048070ff */
[----:B------:R1:W-:Y:S01]  /*89b0*/  STL [R1+0x494], R0 ;  /* 0x0004940001007387 */ /* 0x0003e20000100800 */
[----:B------:R-:W-:-:S05]  /*89c0*/  F2FP.SATFINITE.E4M3.F32.PACK_AB_MERGE_C R18, R18, R19, RZ ;  /* 0x000000131212723e */ /* 0x000fca00048070ff */
[----:B------:R-:W-:Y:S01]  /*89d0*/  STL [R1+0x490], R18 ;  /* 0x0004901201007387 */ /* 0x000fe20000100800 */
[----:B------:R-:W-:-:S05]  /*89e0*/  F2FP.SATFINITE.E4M3.F32.PACK_AB_MERGE_C R16, R16, R17, RZ ;  /* 0x000000111010723e */ /* 0x000fca00048070ff */
[----:B------:R-:W-:Y:S01]  /*89f0*/  STL [R1+0x48c], R16 ;  /* 0x00048c1001007387 */ /* 0x000fe20000100800 */
[----:B-1----:R-:W-:-:S05]  /*8a00*/  F2FP.SATFINITE.E4M3.F32.PACK_AB_MERGE_C R0, R14, R15, RZ ;  /* 0x0000000f0e00723e */ /* 0x002fca00048070ff */
        /* <DEDUP_REMOVED lines=8> */
[----:B------:R2:W-:Y:S01]  /*8a90*/  STL [R1+0x478], R6 ;  /* 0x0004780601007387 */ /* 0x0005e20000100800 */
[----:B------:R-:W-:-:S03]  /*8aa0*/  F2FP.SATFINITE.E4M3.F32.PACK_AB_MERGE_C R4, R4, R5, RZ ;  /* 0x000000050404723e */ /* 0x000fc600048070ff */
[----:B------:R-:W3:Y:S04]  /*8ab0*/  LDL.LU R191, [R1+0x528] ;  /* 0x0005280001bf7983 */ /* 0x000ee80000300800 */
[----:B------:R4:W-:Y:S01]  /*8ac0*/  STL [R1+0x474], R4 ;  /* 0x0004740401007387 */ /* 0x0009e20000100800 */
[----:B-1----:R-:W-:-:S03]  /*8ad0*/  F2FP.SATFINITE.E4M3.F32.PACK_AB_MERGE_C R0, R2, R3, RZ ;  /* 0x000000030200723e */ /* 0x002fc600048070ff */
[----:B------:R-:W3:Y:S04]  /*8ae0*/  LDL.LU R190, [R1+0x52c] ;  /* 0x00052c0001be7983 */ /* 0x000ee80000300800 */
[----:B------:R3:W-:Y:S04]  /*8af0*/  STL [R1+0x470], R0 ;  /* 0x0004700001007387 */ /* 0x0007e80000100800 */
[----:B------:R-:W5:Y:S04]  /*8b00*/  LDL.LU R189, [R1+0x530] ;  /* 0x0005300001bd7983 */ /* 0x000f680000300800 */
        /* <DEDUP_REMOVED lines=54> */
[----:B--2---:R-:W2:Y:S04]  /*8e70*/  LDL.LU R6, [R1+0x20c] ;  /* 0x00020c0001067983 */ /* 0x004ea80000300800 */
[----:B------:R-:W2:Y:S04]  /*8e80*/  LDL.LU R5, [R1+0x210] ;  /* 0x0002100001057983 */ /* 0x000ea80000300800 */
[----:B----4-:R-:W4:Y:S04]  /*8e90*/  LDL.LU R4, [R1+0x214] ;  /* 0x0002140001047983 */ /* 0x010f280000300800 */
[----:B------:R-:W4:Y:S04]  /*8ea0*/  LDL.LU R3, [R1+0x218] ;  /* 0x0002180001037983 */ /* 0x000f280000300800 */
[----:B------:R-:W4:Y:S01]  /*8eb0*/  LDL.LU R2, [R1+0x21c] ;  /* 0x00021c0001027983 */ /* 0x000f220000300800 */
[----:B---3--:R-:W-:-:S05]  /*8ec0*/  F2FP.SATFINITE.E4M3.F32.PACK_AB_MERGE_C R0, R190, R191, RZ ;  /* 0x000000bfbe00723e */ /* 0x008fca00048070ff */
[----:B------:R1:W-:Y:S01]  /*8ed0*/  STL [R1+0x46c], R0 ;  /* 0x00046c0001007387 */ /* 0x0003e20000100800 */
[----:B-----5:R-:W-:Y:S02]  /*8ee0*/  F2FP.SATFINITE.E4M3.F32.PACK_AB_MERGE_C R88, R188, R189, RZ ;  /* 0x000000bdbc58723e */ /* 0x020fe400048070ff */
[----:B------:R-:W-:-:S03]  /*8ef0*/  F2FP.SATFINITE.E4M3.F32.PACK_AB_MERGE_C R89, R186, R187, RZ ;  /* 0x000000bbba59723e */ /* 0x000fc600048070ff */
[----:B------:R3:W-:Y:S01]  /*8f00*/  STL [R1+0x468], R88 ;  /* 0x0004685801007387 */ /* 0x0007e20000100800 */
[----:B-1----:R-:W-:-:S03]  /*8f10*/  F2FP.SATFINITE.E4M3.F32.PACK_AB_MERGE_C R0, R184, R185, RZ ;  /* 0x000000b9b800723e */ /* 0x002fc600048070ff */
[----:B------:R1:W-:Y:S04]  /*8f20*/  STL [R1+0x464], R89 ;  /* 0x0004645901007387 */ /* 0x0003e80000100800 */
[----:B------:R5:W-:Y:S01]  /*8f30*/  STL [R1+0x460], R0 ;  /* 0x0004600001007387 */ /* 0x000be20000100800 */
[----:B---3--:R-:W-:Y:S02]  /*8f40*/  F2FP.SATFINITE.E4M3.F32.PACK_AB_MERGE_C R88, R182, R183, RZ ;  /* 0x000000b7b658723e */ /* 0x008fe400048070ff */
[----:B-1----:R-:W-:-:S03]  /*8f50*/  F2FP.SATFINITE.E4M3.F32.PACK_AB_MERGE_C R89, R180, R181, RZ ;  /* 0x000000b5b459723e */ /* 0x002fc600048070ff */
[----:B------:R1:W-:Y:S01]  /*8f60*/  STL [R1+0x45c], R88 ;  /* 0x00045c5801007387 */ /* 0x0003e20000100800 */
[----:B-----5:R-:W-:-:S03]  /*8f70*/  F2FP.SATFINITE.E4M3.F32.PACK_AB_MERGE_C R0, R178, R179, RZ ;  /* 0x000000b3b200723e */ /* 0x020fc600048070ff */
[----:B------:R3:W-:Y:S04]  /*8f80*/  STL [R1+0x458], R89 ;  /* 0x0004585901007387 */ /* 0x0007e80000100800 */
[----:B------:R5:W-:Y:S01]  /*8f90*/  STL [R1+0x454], R0 ;  /* 0x0004540001007387 */ /* 0x000be20000100800 */
[----:B-1----:R-:W-:Y:S02]  /*8fa0*/  F2FP.SATFINITE.E4M3.F32.PACK_AB_MERGE_C R88, R176, R177, RZ ;  /* 0x000000b1b058723e */ /* 0x002fe400048070ff */
[----:B---3--:R-:W-:-:S03]  /*8fb0*/  F2FP.SATFINITE.E4M3.F32.PACK_AB_MERGE_C R89, R174, R175, RZ ;  /* 0x000000afae59723e */ /* 0x008fc600048070ff */
        /* <DEDUP_REMOVED lines=20> */
[----:B------:R-:W-:Y:S04]  /*9100*/  STL [R1+0x428], R89 ;  /* 0x0004285901007387 */ /* 0x000fe80000100800 */
[----:B------:R3:W-:Y:S01]  /*9110*/  STL [R1+0x424], R0 ;  /* 0x0004240001007387 */ /* 0x0007e20000100800 */
[----:B-1----:R-:W-:Y:S02]  /*9120*/  F2FP.SATFINITE.E4M3.F32.PACK_AB_MERGE_C R88, R152, R153, RZ ;  /* 0x000000999858723e */ /* 0x002fe400048070ff */
[----:B------:R-:W-:-:S03]  /*9130*/  F2FP.SATFINITE.E4M3.F32.PACK_AB_MERGE_C R22, R22, R23, RZ ;  /* 0x000000171616723e */ /* 0x000fc600048070ff */
[----:B------:R-:W-:Y:S01]  /*9140*/  STL [R1+0x420], R88 ;  /* 0x0004205801007387 */ /* 0x000fe20000100800 */
[----:B---3--:R-:W-:-:S03]  /*9150*/  F2FP.SATFINITE.E4M3.F32.PACK_AB_MERGE_C R0, R20, R21, RZ ;  /* 0x000000151400723e */ /* 0x008fc600048070ff */
[----:B------:R-:W-:Y:S04]  /*9160*/  STL [R1+0x41c], R22 ;  /* 0x00041c1601007387 */ /* 0x000fe80000100800 */
[----:B------:R1:W-:Y:S01]  /*9170*/  STL [R1+0x418], R0 ;  /* 0x0004180001007387 */ /* 0x0003e20000100800 */
[----:B------:R-:W-:Y:S02]  /*9180*/  F2FP.SATFINITE.E4M3.F32.PACK_AB_MERGE_C R18, R18, R19, RZ ;  /* 0x000000131212723e */ /* 0x000fe400048070ff */
[----:B------:R-:W-:-:S03]  /*9190*/  F2FP.SATFINITE.E4M3.F32.PACK_AB_MERGE_C R16, R16, R17, RZ ;  /* 0x000000111010723e */ /* 0x000fc600048070ff */
[----:B------:R-:W-:Y:S01]  /*91a0*/  STL [R1+0x414], R18 ;  /* 0x0004141201007387 */ /* 0x000fe20000100800 */
[----:B-1----:R-:W-:-:S03]  /*91b0*/  F2FP.SATFINITE.E4M3.F32.PACK_AB_MERGE_C R0, R14, R15, RZ ;  /* 0x0000000f0e00723e */ /* 0x002fc600048070ff */
        /* <DEDUP_REMOVED lines=8> */
[----:B--2---:R-:W-:-:S05]  /*9240*/  F2FP.SATFINITE.E4M3.F32.PACK_AB_MERGE_C R6, R6, R7, RZ ;  /* 0x000000070606723e */ /* 0x004fca00048070ff */
[----:B------:R2:W-:Y:S01]  /*9250*/  STL [R1+0x208], R6 ;  /* 0x0002080601007387 */ /* 0x0005e20000100800 */
[----:B----4-:R-:W-:-:S03]  /*9260*/  F2FP.SATFINITE.E4M3.F32.PACK_AB_MERGE_C R4, R4, R5, RZ ;  /* 0x000000050404723e */ /* 0x010fc600048070ff */
        /* <DEDUP_REMOVED lines=123> */
[----:B---3--:R-:W-:-:S02]  /*9a20*/  F2FP.SATFINITE.E4M3.F32.PACK_AB_MERGE_C R251, R248, R249, RZ ;  /* 0x000000f9f8fb723e */ /* 0x008fc400048070ff */
[----:B-----5:R-:W-:Y:S01]  /*9a30*/  F2FP.SATFINITE.E4M3.F32.PACK_AB_MERGE_C R249, R246, R247, RZ ;  /* 0x000000f7f6f9723e */ /* 0x020fe200048070ff */
[----:B------:R-:W3:Y:S01]  /*9a40*/  LDL.LU R88, [R1] ;  /* 0x0000000001587983 */ /* 0x000ee20000300800 */
[----:B------:R-:W-:Y:S02]  /*9a50*/  F2FP.SATFINITE.E4M3.F32.PACK_AB_MERGE_C R247, R244, R245, RZ ;  /* 0x000000f5f4f7723e */ /* 0x000fe400048070ff */
[----:B------:R-:W-:Y:S02]  /*9a60*/  F2FP.SATFINITE.E4M3.F32.PACK_AB_MERGE_C R245, R242, R243, RZ ;  /* 0x000000f3f2f5723e */ /* 0x000fe400048070ff */
[----:B------:R-:W-:Y:S02]  /*9a70*/  F2FP.SATFINITE.E4M3.F32.PACK_AB_MERGE_C R243, R240, R241, RZ ;  /* 0x000000f1f0f3723e */ /* 0x000fe400048070ff */
[----:B------:R-:W-:Y:S02]  /*9a80*/  F2FP.SATFINITE.E4M3.F32.PACK_AB_MERGE_C R241, R238, R239, RZ ;  /* 0x000000efeef1723e */ /* 0x000fe400048070ff */
[----:B------:R-:W-:-:S02]  /*9a90*/  F2FP.SATFINITE.E4M3.F32.PACK_AB_MERGE_C R239, R236, R237, RZ ;  /* 0x000000edecef723e */ /* 0x000fc400048070ff */
[----:B------:R-:W-:Y:S02]  /*9aa0*/  F2FP.SATFINITE.E4M3.F32.PACK_AB_MERGE_C R237, R234, R235, RZ ;  /* 0x000000ebeaed723e */ /* 0x000fe400048070ff */
        /* <DEDUP_REMOVED lines=49> */
[----:B--2---:R-:W-:Y:S02]  /*9dc0*/  F2FP.SATFINITE.E4M3.F32.PACK_AB_MERGE_C R9, R6, R7, RZ ;  /* 0x000000070609723e */ /* 0x004fe400048070ff */
[----:B----4-:R-:W-:Y:S02]  /*9dd0*/  F2FP.SATFINITE.E4M3.F32.PACK_AB_MERGE_C R7, R4, R5, RZ ;  /* 0x000000050407723e */ /* 0x010fe400048070ff */
[----:B------:R-:W-:Y:S02]  /*9de0*/  F2FP.SATFINITE.E4M3.F32.PACK_AB_MERGE_C R5, R2, R3, RZ ;  /* 0x000000030205723e */ /* 0x000fe400048070ff */
[----:B------:R-:W3:Y:S04]  /*9df0*/  LDL.LU R3, [R1+0x4] ;  /* 0x0000040001037983 */ /* 0x000ee80000300800 */
[----:B------:R-:W2:Y:S04]  /*9e00*/  LDL.LU R89, [R1+0x8] ;  /* 0x0000080001597983 */ /* 0x000ea80000300800 */
[----:B-1----:R-:W2:Y:S04]  /*9e10*/  LDL.LU R0, [R1+0xc] ;  /* 0x00000c0001007983 */ /* 0x002ea80000300800 */
[----:B------:R-:W4:Y:S04]  /*9e20*/  LDL.LU R90, [R1+0x10] ;  /* 0x00001000015a7983 */ /* 0x000f280000300800 */
[----:B------:R-:W4:Y:S04]  /*9e30*/  LDL.LU R2, [R1+0x14] ;  /* 0x0000140001027983 */ /* 0x000f280000300800 */
        /* <DEDUP_REMOVED lines=121> */
[----:B------:R-:W5:Y:S01]  /*a5d0*/  LDL.LU R252, [R1+0x1fc] ;  /* 0x0001fc0001fc7983 */ /* 0x000f620000300800 */
[----:B---3--:R-:W-:-:S02]  /*a5e0*/  F2FP.SATFINITE.E4M3.F32.PACK_AB_MERGE_C R3, R3, R88, RZ ;  /* 0x000000580303723e */ /* 0x008fc400048070ff */
[----:B--2---:R-:W-:Y:S01]  /*a5f0*/  F2FP.SATFINITE.E4M3.F32.PACK_AB_MERGE_C R0, R0, R89, RZ ;  /* 0x000000590000723e */ /* 0x004fe200048070ff */
[----:B------:R-:W2:Y:S01]  /*a600*/  LDL.LU R88, [R1+0x754] ;  /* 0x0007540001587983 */ /* 0x000ea20000300800 */
[----:B----4-:R-:W-:Y:S02]  /*a610*/  F2FP.SATFINITE.E4M3.F32.PACK_AB_MERGE_C R2, R2, R90, RZ ;  /* 0x0000005a0202723e */ /* 0x010fe400048070ff */
[----:B-----5:R-:W-:Y:S01]  /*a620*/  F2FP.SATFINITE.E4M3.F32.PACK_AB_MERGE_C R4, R4, R91, RZ ;  /* 0x0000005b0404723e */ /* 0x020fe200048070ff */
[----:B------:R-:W2:Y:S01]  /*a630*/  LDL.LU R89, [R1+0x750] ;  /* 0x0007500001597983 */ /* 0x000ea20000300800 */
[----:B------:R-:W-:-:S03]  /*a640*/  F2FP.SATFINITE.E4M3.F32.PACK_AB_MERGE_C R6, R6, R92, RZ ;  /* 0x0000005c0606723e */ /* 0x000fc600048070ff */
[----:B------:R-:W3:Y:S01]  /*a650*/  LDL.LU R90, [R1+0x74c] ;  /* 0x00074c00015a7983 */ /* 0x000ee20000300800 */
[----:B------:R-:W-:-:S03]  /*a660*/  F2FP.SATFINITE.E4M3.F32.PACK_AB_MERGE_C R8, R8, R93, RZ ;  /* 0x0000005d0808723e */ /* 0x000fc600048070ff */
[----:B------:R-:W3:Y:S01]  /*a670*/  LDL.LU R91, [R1+0x748] ;  /* 0x00074800015b7983 */ /* 0x000ee20000300800 */
[----:B------:R-:W-:-:S03]  /*a680*/  F2FP.SATFINITE.E4M3.F32.PACK_AB_MERGE_C R10, R10, R94, RZ ;  /* 0x0000005e0a0a723e */ /* 0x000fc600048070ff */
[----:B------:R-:W4:Y:S01]  /*a690*/  LDL.LU R92, [R1+0x744] ;  /* 0x00074400015c7983 */ /* 0x000f220000300800 */
[----:B------:R-:W-:-:S03]  /*a6a0*/  F2FP.SATFINITE.E4M3.F32.PACK_AB_MERGE_C R12, R12, R95, RZ ;  /* 0x0000005f0c0c723e */ /* 0x000fc600048070ff */
[----:B------:R-:W4:Y:S01]  /*a6b0*/  LDL.LU R93, [R1+0x740] ;  /* 0x00074000015d7983 */ /* 0x000f220000300800 */
[----:B------:R-:W-:-:S03]  /*a6c0*/  F2FP.SATFINITE.E4M3.F32.PACK_AB_MERGE_C R14, R14, R96, RZ ;  /* 0x000000600e0e723e */ /* 0x000fc600048070ff */
[----:B------:R-:W5:Y:S01]  /*a6d0*/  LDL.LU R94, [R1+0x73c] ;  /* 0x00073c00015e7983 */ /* 0x000f620000300800 */
        /* <DEDUP_REMOVED lines=81> */
[----:B------:R-:W5:Y:S04]  /*abf0*/  LDL.LU R135, [R1+0x698] ;  /* 0x0006980001877983 */ /* 0x000f680000300800 */
[----:B------:R-:W5:Y:S01]  /*ac00*/  LDL.LU R136, [R1+0x694] ;  /* 0x0006940001887983 */ /* 0x000f620000300800 */
[----:B------:R-:W-:-:S03]  /*ac10*/  F2FP.SATFINITE.E4M3.F32.PACK_AB_MERGE_C R226, R226, R138, RZ ;  /* 0x0000008ae2e2723e */ /* 0x000fc600048070ff */
[----:B------:R-:W5:Y:S04]  /*ac20*/  LDL.LU R137, [R1+0x690] ;  /* 0x0006900001897983 */ /* 0x000f680000300800 */
        /* <DEDUP_REMOVED lines=27> */
[----:B------:R-:W2:Y:S04]  /*ade0*/  LDL.LU R33, [R1+0x208] ;  /* 0x0002080001217983 */ /* 0x000ea80000300800 */
[----:B------:R-:W3:Y:S04]  /*adf0*/  LDL.LU R35, [R1+0x400] ;  /* 0x0004000001237983 */ /* 0x000ee80000300800 */
[----:B------:R-:W4:Y:S04]  /*ae00*/  LDL.LU R37, [R1+0x474] ;  /* 0x0004740001257983 */ /* 0x000f280000300800 */
[----:B------:R-:W5:Y:S04]  /*ae10*/  LDL.LU R39, [R1+0x478] ;  /* 0x0004780001277983 */ /* 0x000f680000300800 */
[----:B------:R-:W5:Y:S04]  /*ae20*/  LDL.LU R41, [R1+0x47c] ;  /* 0x00047c0001297983 */ /* 0x000f680000300800 */
[----:B------:R-:W5:Y:S04]  /*ae30*/  LDL.LU R43, [R1+0x480] ;  /* 0x00048000012b7983 */ /* 0x000f680000300800 */
[----:B------:R-:W5:Y:S04]  /*ae40*/  LDL.LU R45, [R1+0x648] ;  /* 0x00064800012d7983 */ /* 0x000f680000300800 */
[----:B------:R-:W5:Y:S01]  /*ae50*/  LDL.LU R47, [R1+0x64c] ;  /* 0x00064c00012f7983 */ /* 0x000f620000300800 */
[----:B------:R-:W-:-:S02]  /*ae60*/  IMAD.SHL.U32 R25, R57, 0x40, RZ ;  /* 0x0000004039197824 */ /* 0x000fc400078e00ff */
[C---:B------:R-:W-:Y:S01]  /*ae70*/  IMAD.SHL.U32 R29, R57.reuse, 0x2, RZ ;  /* 0x00000002391d7824 */ /* 0x040fe200078e00ff */
[----:B------:R-:W-:Y:S01]  /*ae80*/  LOP3.LUT R27, R57, 0x1c, RZ, 0xc0, !PT ;  /* 0x0000001c391b7812 */ /* 0x000fe200078ec0ff */
[----:B------:R-:W5:Y:S01]  /*ae90*/  LDL.LU R49, [R1+0x200] ;  /* 0x0002000001317983 */ /* 0x000f620000300800 */
[----:B------:R-:W-:Y:S02]  /*aea0*/  LOP3.LUT R25, R25, 0x1800, RZ, 0xc0, !PT ;  /* 0x0000180019197812 */ /* 0x000fe400078ec0ff */
[----:B------:R-:W-:Y:S01]  /*aeb0*/  LOP3.LUT R29, R29, 0x6, RZ, 0xc0, !PT ;  /* 0x000000061d1d7812 */ /* 0x000fe200078ec0ff */
[----:B------:R-:W5:Y:S02]  /*aec0*/  LDL.LU R51, [R1+0x204] ;  /* 0x0002040001337983 */ /* 0x000f640000300800 */
[C---:B------:R-:W-:Y:S02]  /*aed0*/  IMAD R25, R27.reuse, 0x20, R25 ;  /* 0x000000201b197824 */ /* 0x040fe400078e0219 */
[----:B------:R-:W-:Y:S01]  /*aee0*/  IMAD R27, R27, 0x4, R29 ;  /* 0x000000041b1b7824 */ /* 0x000fe200078e021d */
[----:B------:R-:W5:Y:S03]  /*aef0*/  LDL.LU R53, [R1+0x650] ;  /* 0x0006500001357983 */ /* 0x000f660000300800 */
[----:B------:R-:W-:Y:S01]  /*af00*/  IMAD.IADD R25, R25, 0x1, R27 ;  /* 0x0000000119197824 */ /* 0x000fe200078e021b */
[----:B------:R-:W5:Y:S04]  /*af10*/  LDL.LU R55, [R1+0x654] ;  /* 0x0006540001377983 */ /* 0x000f680000300800 */
[----:B--2---:R-:W-:Y:S04]  /*af20*/  STS.U16 [R25+UR8+0x2400], R33 ;  /* 0x0024002119007988 */ /* 0x004fe80008000408 */
[----:B---3--:R-:W-:Y:S04]  /*af30*/  STS.U16 [R25+UR8+0x2000], R35 ;  /* 0x0020002319007988 */ /* 0x008fe80008000408 */
[----:B----4-:R-:W-:Y:S04]  /*af40*/  STS.U16 [R25+UR8+0x8408], R37 ;  /* 0x0084082519007988 */ /* 0x010fe80008000408 */
[----:B-----5:R-:W-:Y:S04]  /*af50*/  STS.U16 [R25+UR8+0x8008], R39 ;  /* 0x0080082719007988 */ /* 0x020fe80008000408 */
[----:B------:R-:W-:Y:S04]  /*af60*/  STS.U16 [R25+UR8+0x8400], R41 ;  /* 0x0084002919007988 */ /* 0x000fe80008000408 */
[----:B------:R-:W-:Y:S04]  /*af70*/  STS.U16 [R25+UR8+0x8000], R43 ;  /* 0x0080002b19007988 */ /* 0x000fe80008000408 */
[----:B------:R-:W-:Y:S04]  /*af80*/  STS.U16 [R25+UR8+0x408], R45 ;  /* 0x0004082d19007988 */ /* 0x000fe80008000408 */
[----:B------:R1:W-:Y:S04]  /*af90*/  STS.U16 [R25+UR8+0x8], R47 ;  /* 0x0000082f19007988 */ /* 0x0003e80008000408 */
[----:B-1----:R-:W2:Y:S04]  /*afa0*/  LDL.LU R47, [R1+0x644] ;  /* 0x00064400012f7983 */ /* 0x002ea80000300800 */
[----:B------:R-:W3:Y:S04]  /*afb0*/  LDL.LU R45, [R1+0x640] ;  /* 0x00064000012d7983 */ /* 0x000ee80000300800 */
[----:B------:R-:W4:Y:S04]  /*afc0*/  LDL.LU R43, [R1+0x63c] ;  /* 0x00063c00012b7983 */ /* 0x000f280000300800 */
[----:B------:R-:W5:Y:S04]  /*afd0*/  LDL.LU R41, [R1+0x638] ;  /* 0x0006380001297983 */ /* 0x000f680000300800 */
[----:B------:R-:W5:Y:S04]  /*afe0*/  LDL.LU R39, [R1+0x470] ;  /* 0x0004700001277983 */ /* 0x000f680000300800 */
[----:B------:R-:W5:Y:S04]  /*aff0*/  LDL.LU R37, [R1+0x46c] ;  /* 0x00046c0001257983 */ /* 0x000f680000300800 */
[----:B------:R-:W5:Y:S04]  /*b000*/  LDL.LU R35, [R1+0x468] ;  /* 0x0004680001237983 */ /* 0x000f680000300800 */
[----:B------:R-:W5:Y:S01]  /*b010*/  LDL.LU R33, [R1+0x464] ;  /* 0x0004640001217983 */ /* 0x000f620000300800 */
[----:B------:R-:W-:-:S02]  /*b020*/  F2FP.SATFINITE.E4M3.F32.PACK_AB_MERGE_C R30, R31, R30, RZ ;  /* 0x0000001e1f1e723e */ /* 0x000fc400048070ff */
[----:B------:R-:W-:Y:S01]  /*b030*/  F2FP.SATFINITE.E4M3.F32.PACK_AB_MERGE_C R88, R89, R88, RZ ;  /* 0x000000585958723e */ /* 0x000fe200048070ff */
[----:B------:R1:W-:Y:S01]  /*b040*/  STS.U16 [R25+UR8+0x4000], R3 ;  /* 0x0040000319007988 */ /* 0x0003e20008000408 */
[----:B------:R-:W-:Y:S02]  /*b050*/  F2FP.SATFINITE.E4M3.F32.PACK_AB_MERGE_C R90, R91, R90, RZ ;  /* 0x0000005a5b5a723e */ /* 0x000fe400048070ff */
[----:B------:R-:W-:Y:S02]  /*b060*/  F2FP.SATFINITE.E4M3.F32.PACK_AB_MERGE_C R92, R93, R92, RZ ;  /* 0x0000005c5d5c723e */ /* 0x000fe400048070ff */
[----:B------:R-:W-:Y:S01]  /*b070*/  F2FP.SATFINITE.E4M3.F32.PACK_AB_MERGE_C R94, R95, R94, RZ ;  /* 0x0000005e5f5e723e */ /* 0x000fe200048070ff */
[----:B------:R-:W-:Y:S01]  /*b080*/  STS.U16 [R25+UR8], R55 ;  /* 0x0000003719007988 */ /* 0x000fe20008000408 */
[----:B-1----:R-:W-:-:S03]  /*b090*/  LOP3.LUT R3, R25, 0x10, RZ, 0x3c, !PT ;  /* 0x0000001019037812 */ /* 0x002fc600078e3cff */
[----:B------:R-:W-:Y:S04]  /*b0a0*/  STS.U16 [R25+UR8+0x400], R53 ;  /* 0x0004003519007988 */ /* 0x000fe80008000408 */
        /* <DEDUP_REMOVED lines=21> */
[----:B--2---:R1:W-:Y:S04]  /*b200*/  STS.U16 [R3+UR8], R47 ;  /* 0x0000002f03007988 */ /* 0x0043e80008000408 */
[----:B---3--:R2:W-:Y:S04]  /*b210*/  STS.U16 [R3+UR8+0x400], R45 ;  /* 0x0004002d03007988 */ /* 0x0085e80008000408 */
[----:B----4-:R3:W-:Y:S04]  /*b220*/  STS.U16 [R3+UR8+0x8], R43 ;  /* 0x0000082b03007988 */ /* 0x0107e80008000408 */
[----:B-1----:R-:W4:Y:S04]  /*b230*/  LDL.LU R47, [R1+0x634] ;  /* 0x00063400012f7983 */ /* 0x002f280000300800 */
[----:B--2---:R-:W2:Y:S04]  /*b240*/  LDL.LU R45, [R1+0x630] ;  /* 0x00063000012d7983 */ /* 0x004ea80000300800 */
[----:B-----5:R1:W-:Y:S04]  /*b250*/  STS.U16 [R3+UR8+0x408], R41 ;  /* 0x0004082903007988 */ /* 0x0203e80008000408 */
[----:B---3--:R-:W3:Y:S04]  /*b260*/  LDL.LU R43, [R1+0x62c] ;  /* 0x00062c00012b7983 */ /* 0x008ee80000300800 */
[----:B------:R5:W-:Y:S04]  /*b270*/  STS.U16 [R3+UR8+0x8000], R39 ;  /* 0x0080002703007988 */ /* 0x000be80008000408 */
[----:B-1----:R-:W3:Y:S04]  /*b280*/  LDL.LU R41, [R1+0x628] ;  /* 0x0006280001297983 */ /* 0x002ee80000300800 */
[----:B------:R1:W-:Y:S04]  /*b290*/  STS.U16 [R3+UR8+0x8400], R37 ;  /* 0x0084002503007988 */ /* 0x0003e80008000408 */
[----:B-----5:R-:W5:Y:S04]  /*b2a0*/  LDL.LU R39, [R1+0x460] ;  /* 0x0004600001277983 */ /* 0x020f680000300800 */
[----:B------:R1:W-:Y:S04]  /*b2b0*/  STS.U16 [R3+UR8+0x8008], R35 ;  /* 0x0080082303007988 */ /* 0x0003e80008000408 */
[----:B-1----:R-:W5:Y:S04]  /*b2c0*/  LDL.LU R37, [R1+0x45c] ;  /* 0x00045c0001257983 */ /* 0x002f680000300800 */
[----:B------:R1:W-:Y:S04]  /*b2d0*/  STS.U16 [R3+UR8+0x8408], R33 ;  /* 0x0084082103007988 */ /* 0x0003e80008000408 */
[----:B------:R-:W5:Y:S04]  /*b2e0*/  LDL.LU R35, [R1+0x458] ;  /* 0x0004580001237983 */ /* 0x000f680000300800 */
[----:B-1----:R-:W5:Y:S01]  /*b2f0*/  LDL.LU R33, [R1+0x454] ;  /* 0x0004540001217983 */ /* 0x002f620000300800 */
[----:B------:R-:W-:-:S02]  /*b300*/  F2FP.SATFINITE.E4M3.F32.PACK_AB_MERGE_C R96, R97, R96, RZ ;  /* 0x000000606160723e */ /* 0x000fc400048070ff */
[----:B------:R-:W-:Y:S02]  /*b310*/  F2FP.SATFINITE.E4M3.F32.PACK_AB_MERGE_C R98, R99, R98, RZ ;  /* 0x000000626362723e */ /* 0x000fe400048070ff */
[----:B------:R-:W-:Y:S02]  /*b320*/  F2FP.SATFINITE.E4M3.F32.PACK_AB_MERGE_C R100, R101, R100, RZ ;  /* 0x000000646564723e */ /* 0x000fe400048070ff */
[----:B------:R-:W-:Y:S02]  /*b330*/  F2FP.SATFINITE.E4M3.F32.PACK_AB_MERGE_C R102, R103, R102, RZ ;  /* 0x000000666766723e */ /* 0x000fe400048070ff */
[----:B------:R-:W-:Y:S01]  /*b340*/  LOP3.LUT R27, R25, 0x20, RZ, 0x3c, !PT ;  /* 0x00000020191b7812 */ /* 0x000fe200078e3cff */
        /* <DEDUP_REMOVED lines=24> */
[----:B----4-:R1:W-:Y:S04]  /*b4d0*/  STS.U16 [R27+UR8], R47 ;  /* 0x0000002f1b007988 */ /* 0x0103e80008000408 */
[----:B--2---:R2:W-:Y:S04]  /*b4e0*/  STS.U16 [R27+UR8+0x400], R45 ;  /* 0x0004002d1b007988 */ /* 0x0045e80008000408 */
[----:B-1----:R-:W4:Y:S04]  /*b4f0*/  LDL.LU R47, [R1+0x624] ;  /* 0x00062400012f7983 */ /* 0x002f280000300800 */
[----:B---3--:R1:W-:Y:S04]  /*b500*/  STS.U16 [R27+UR8+0x8], R43 ;  /* 0x0000082b1b007988 */ /* 0x0083e80008000408 */
[----:B--2---:R-:W2:Y:S04]  /*b510*/  LDL.LU R45, [R1+0x620] ;  /* 0x00062000012d7983 */ /* 0x004ea80000300800 */
[----:B------:R3:W-:Y:S04]  /*b520*/  STS.U16 [R27+UR8+0x408], R41 ;  /* 0x000408291b007988 */ /* 0x0007e80008000408 */
[----:B-1----:R-:W2:Y:S04]  /*b530*/  LDL.LU R43, [R1+0x61c] ;  /* 0x00061c00012b7983 */ /* 0x002ea80000300800 */
        /* <DEDUP_REMOVED lines=8> */
[----:B------:R-:W5:Y:S01]  /*b5c0*/  LDL.LU R33, [R1+0x444] ;  /* 0x0004440001217983 */ /* 0x000f620000300800 */
        /* <DEDUP_REMOVED lines=32> */
[----:B------:R1:W-:Y:S04]  /*b7d0*/  STS.U16 [R3+UR8+0x8], R43 ;  /* 0x0000082b03007988 */ /* 0x0003e80008000408 */
[----:B--2---:R-:W2:Y:S04]  /*b7e0*/  LDL.LU R45, [R1+0x610] ;  /* 0x00061000012d7983 */ /* 0x004ea80000300800 */
[----:B---3--:R3:W-:Y:S04]  /*b7f0*/  STS.U16 [R3+UR8+0x408], R41 ;  /* 0x0004082903007988 */ /* 0x0087e80008000408 */
[----:B-1----:R-:W2:Y:S04]  /*b800*/  LDL.LU R43, [R1+0x60c] ;  /* 0x00060c00012b7983 */ /* 0x002ea80000300800 */
[----:B------:R1:W-:Y:S04]  /*b810*/  STS.U16 [R3+UR8+0x8000], R39 ;  /* 0x0080002703007988 */ /* 0x0003e80008000408 */
[----:B---3--:R-:W3:Y:S04]  /*b820*/  LDL.LU R41, [R1+0x608] ;  /* 0x0006080001297983 */ /* 0x008ee80000300800 */
[----:B-----5:R5:W-:Y:S04]  /*b830*/  STS.U16 [R3+UR8+0x8400], R37 ;  /* 0x0084002503007988 */ /* 0x020be80008000408 */
        /* <DEDUP_REMOVED lines=55> */
[----:B------:R-:W-:Y:S02]  /*bbb0*/  F2FP.SATFINITE.E4M3.F32.PACK_AB_MERGE_C R122, R123, R122, RZ ;  /* 0x0000007a7b7a723e */ /* 0x000fe400048070ff */
[----:B------:R-:W-:Y:S02]  /*bbc0*/  F2FP.SATFINITE.E4M3.F32.PACK_AB_MERGE_C R124, R125, R124, RZ ;  /* 0x0000007c7d7c723e */ /* 0x000fe400048070ff */
[----:B------:R-:W-:-:S02]  /*bbd0*/  F2FP.SATFINITE.E4M3.F32.PACK_AB_MERGE_C R126, R127, R126, RZ ;  /* 0x0000007e7f7e723e */ /* 0x000fc400048070ff */
        /* <DEDUP_REMOVED lines=42> */
[----:B------:R-:W-:Y:S01]  /*be80*/  F2FP.SATFINITE.E4M3.F32.PACK_AB_MERGE_C R66, R67, R66, RZ ;  /* 0x000000424342723e */ /* 0x000fe200048070ff */
[----:B------:R1:W-:Y:S01]  /*be90*/  STS.U16 [R3+UR8+0xa408], R21 ;  /* 0x00a4081503007988 */ /* 0x0003e20008000408 */
[----:B------:R-:W-:Y:S02]  /*bea0*/  F2FP.SATFINITE.E4M3.F32.PACK_AB_MERGE_C R68, R69, R68, RZ ;  /* 0x000000444544723e */ /* 0x000fe400048070ff */
[----:B------:R-:W-:Y:S02]  /*beb0*/  F2FP.SATFINITE.E4M3.F32.PACK_AB_MERGE_C R70, R71, R70, RZ ;  /* 0x000000464746723e */ /* 0x000fe400048070ff */
[----:B------:R-:W-:Y:S02]  /*bec0*/  F2FP.SATFINITE.E4M3.F32.PACK_AB_MERGE_C R128, R129, R128, RZ ;  /* 0x000000808180723e */ /* 0x000fe400048070ff */
[----:B------:R-:W-:Y:S02]  /*bed0*/  F2FP.SATFINITE.E4M3.F32.PACK_AB_MERGE_C R130, R131, R130, RZ ;  /* 0x000000828382723e */ /* 0x000fe400048070ff */
[----:B------:R-:W-:-:S02]  /*bee0*/  F2FP.SATFINITE.E4M3.F32.PACK_AB_MERGE_C R132, R133, R132, RZ ;  /* 0x000000848584723e */ /* 0x000fc400048070ff */
[----:B------:R-:W-:Y:S02]  /*bef0*/  F2FP.SATFINITE.E4M3.F32.PACK_AB_MERGE_C R134, R135, R134, RZ ;  /* 0x000000868786723e */ /* 0x000fe400048070ff */
[----:B-1----:R-:W-:Y:S01]  /*bf00*/  LOP3.LUT R21, R25, 0x60, RZ, 0x3c, !PT ;  /* 0x0000006019157812 */ /* 0x002fe200078e3cff */
        /* <DEDUP_REMOVED lines=103> */
[----:B------:R-:W-:Y:S01]  /*c580*/  STS.U16 [R25+UR8+0xe408], R150 ;  /* 0x00e4089619007988 */ /* 0x000fe20008000408 */
[----:B------:R-:W-:-:S03]  /*c590*/  SHF.R.U32.HI R31, RZ, 0x5, R57 ;  /* 0x00000005ff1f7819 */ /* 0x000fc60000011639 */
[----:B----4-:R-:W-:Y:S04]  /*c5a0*/  STS.U16 [R25+UR8], R47 ;  /* 0x0000002f19007988 */ /* 0x010fe80008000408 */
[----:B--2---:R-:W-:Y:S04]  /*c5b0*/  STS.U16 [R25+UR8+0x400], R45 ;  /* 0x0004002d19007988 */ /* 0x004fe80008000408 */
[----:B------:R-:W-:Y:S04]  /*c5c0*/  STS.U16 [R25+UR8+0x8], R43 ;  /* 0x0000082b19007988 */ /* 0x000fe80008000408 */
[----:B---3--:R-:W-:Y:S04]  /*c5d0*/  STS.U16 [R25+UR8+0x408], R41 ;  /* 0x0004082919007988 */ /* 0x008fe80008000408 */
[----:B------:R-:W-:Y:S04]  /*c5e0*/  STS.U16 [R25+UR8+0x8000], R39 ;  /* 0x0080002719007988 */ /* 0x000fe80008000408 */
[----:B-----5:R-:W-:Y:S04]  /*c5f0*/  STS.U16 [R25+UR8+0x8400], R37 ;  /* 0x0084002519007988 */ /* 0x020fe80008000408 */
[----:B------:R-:W-:Y:S04]  /*c600*/  STS.U16 [R25+UR8+0x8008], R35 ;  /* 0x0080082319007988 */ /* 0x000fe80008000408 */
[----:B------:R-:W-:Y:S01]  /*c610*/  STS.U16 [R25+UR8+0x8408], R33 ;  /* 0x0084082119007988 */ /* 0x000fe20008000408 */
[----:B------:R1:W-:Y:S06]  /*c620*/  MEMBAR.ALL.CTA ;  /* 0x0000000000007992 */ /* 0x0003ec0000008000 */
[----:B-1----:R-:W1:Y:S01]  /*c630*/  FENCE.VIEW.ASYNC.S ;  /* 0x00000000000073c6 */ /* 0x002e620000000000 */
[----:B------:R-:W-:Y:S01]  /*c640*/  R2UR UR4, R31 ;  /* 0x000000001f0472ca */ /* 0x000fe200000e0000 */
[----:B-1----:R-:W-:Y:S01]  /*c650*/  BAR.SYNC.DEFER_BLOCKING 0x0 ;  /* 0x0000000000007b1d */ /* 0x002fe20000010000 */
[----:B------:R-:W-:-:S02]  /*c660*/  ELECT P0, URZ, PT ;  /* 0x00000000003f782f */ /* 0x000fc40003800000 */
[----:B------:R-:W-:-:S04]  /*c670*/  LOP3.LUT R57, R57, 0x7f, RZ, 0xc0, !PT ;  /* 0x0000007f39397812 */ /* 0x000fc800078ec0ff */
[----:B------:R-:W-:-:S05]  /*c680*/  ISETP.LT.U32.AND P0, PT, R57, 0x40, P0 ;  /* 0x000000403900780c */ /* 0x000fca0000701070 */
[----:B------:R-:W-:-:S04]  /*c690*/  ULOP3.LUT UR4, UR4, 0x1, URZ, 0xc0, !UPT ;  /* 0x0000000104047892 */ /* 0x000fc8000f8ec03f */
[----:B------:R-:W-:Y:S02]  /*c6a0*/  ULEA UR13, UR4, UR23, 0x7 ;  /* 0x00000017040d7291 */ /* 0x000fe4000f8e383f */
[----:B------:R-:W-:Y:S02]  /*c6b0*/  ULEA UR12, UR4, UR8, 0xf ;  /* 0x00000008040c7291 */ /* 0x000fe4000f8e783f */
[----:B------:R-:W-:Y:S01]  /*c6c0*/  VOTEU.ANY UP0, P0 ;  /* 0x00000000003f7886 */ /* 0x000fe20000000100 */
[----:B------:R-:W-:Y:S01]  /*c6d0*/  VOTEU.ANY UP1, P0 ;  /* 0x00000000003f7886 */ /* 0x000fe20000020100 */
[----:B------:R-:W-:-:S03]  /*c6e0*/  UMOV UR14, UR11 ;  /* 0x0000000b000e7c82 */ /* 0x000fc60008000000 */
[----:B------:R-:W-:Y:S01]  /*c6f0*/  @UP0 UMOV UR4, UR48 ;  /* 0x0000003000040c82 */ /* 0x000fe20008000000 */
[----:B------:R-:W-:Y:S02]  /*c700*/  @UP0 UMOV UR5, UR49 ;  /* 0x0000003100050c82 */ /* 0x000fe40008000000 */
[----:B------:R1:W-:Y:S01]  /*c710*/  @UP1 UTMASTG.2D [UR12], [UR4] ;  /* 0x0000000c040013b5 */ /* 0x0003e20008008000 */
[----:B------:R0:W-:Y:S01]  /*c720*/  UTMACMDFLUSH ;  /* 0x00000000000079b7 */ /* 0x0001e20000000000 */
[----:B------:R-:W-:-:S04]  /*c730*/  DEPBAR.LE SB0, 0x0 ;  /* 0x000080000000791a */ /* 0x000fc80000000000 */
[----:B------:R-:W-:Y:S06]  /*c740*/  BAR.SYNC.DEFER_BLOCKING 0x0 ;  /* 0x0000000000007b1d */ /* 0x000fec0000010000 */
[----:B-1----:R-:W-:Y:S05]  /*c750*/  EXIT ;  /* 0x000000000000794d */ /* 0x002fea0003800000 */
.L_x_49:
[----:B------:R-:W1:Y:S02]  /*c760*/  SYNCS.PHASECHK.TRANS64.TRYWAIT P0, [UR8+0x8000], R2 ;  /* 0x00800002ff0075a7 */ /* 0x000e640008000148 */
[----:B-1----:R-:W-:Y:S05]  /*c770*/  @!P0 BRA `(.L_x_49) ;  /* 0xfffffffc00f88947 */ /* 0x002fea000383ffff */
[----:B------:R-:W-:Y:S05]  /*c780*/  BRA `(.L_x_51) ;  /* 0xffffff8400907947 */ /* 0x000fea000383ffff */
.L_x_52:
[----:B------:R-:W-:-:S00]  /*c790*/  BRA `(.L_x_52) ;  /* 0xfffffffc00fc7947 */ /* 0x000fc0000383ffff */
[----:B------:R-:W-:-:S00]  /*c7a0*/  NOP ;  /* 0x0000000000007918 */ /* 0x000fc00000000000 */
        /* <DEDUP_REMOVED lines=13> */
.L_x_53:


//--------------------- .nv.shared.gluon_wgmma    --------------------------
	.section	.nv.shared.gluon_wgmma,"aw",@nobits
	.sectionflags	@""
	.align	16
	.zero		1024


//--------------------- .nv.shared.reserved.0     --------------------------
	.section	.nv.shared.reserved.0,"aw",@nobits
	.weak		__nv_reservedSMEM_offset_0_alias
	.size		__nv_reservedSMEM_offset_0_alias, 0, 0
	.other		__nv_reservedSMEM_offset_0_alias,@"STO_CUDA_RESERVED_SHARED STV_DEFAULT"
__nv_reservedSMEM_offset_0_alias:
	.zero		0


//--------------------- .nv.constant0.gluon_wgmma --------------------------
	.section	.nv.constant0.gluon_wgmma,"a",@progbits
	.sectionflags	@""
	.align	4
.nv.constant0.gluon_wgmma:
	.zero		608


//--------------------- SYMBOLS --------------------------

	.type		.nv.reservedSmem.offset0,@object
	.size		.nv.reservedSmem.offset0,0x4
